//
// Generated by NVIDIA NVVM Compiler
//
// Compiler Build ID: CL-36424714
// Cuda compilation tools, release 13.0, V13.0.88
// Based on NVVM 20.0.0
//

.version 9.0
.target sm_100
.address_size 64

	// .globl	_Z10gemm_naiveIiEvPKT_S2_PS0_iii
// _ZZ9gemm_CUDAIiEvPT_PKS0_S3_iiiE2SA has been demoted
// _ZZ9gemm_CUDAIiEvPT_PKS0_S3_iiiE2SB has been demoted
// _ZZ12gemm_CUDA_v3IiEvPT_PKS0_S3_iiiE2SA has been demoted
// _ZZ12gemm_CUDA_v3IiEvPT_PKS0_S3_iiiE2SB has been demoted
.global .align 1 .b8 _ZN34_INTERNAL_99b0a8c3_4_k_cu_870102974cuda3std3__45__cpo5beginE[1];
.global .align 1 .b8 _ZN34_INTERNAL_99b0a8c3_4_k_cu_870102974cuda3std3__45__cpo3endE[1];
.global .align 1 .b8 _ZN34_INTERNAL_99b0a8c3_4_k_cu_870102974cuda3std3__45__cpo6cbeginE[1];
.global .align 1 .b8 _ZN34_INTERNAL_99b0a8c3_4_k_cu_870102974cuda3std3__45__cpo4cendE[1];
.global .align 1 .b8 _ZN34_INTERNAL_99b0a8c3_4_k_cu_870102974cuda3std3__45__cpo6rbeginE[1];
.global .align 1 .b8 _ZN34_INTERNAL_99b0a8c3_4_k_cu_870102974cuda3std3__45__cpo4rendE[1];
.global .align 1 .b8 _ZN34_INTERNAL_99b0a8c3_4_k_cu_870102974cuda3std3__45__cpo7crbeginE[1];
.global .align 1 .b8 _ZN34_INTERNAL_99b0a8c3_4_k_cu_870102974cuda3std3__45__cpo5crendE[1];
.global .align 1 .b8 _ZN34_INTERNAL_99b0a8c3_4_k_cu_870102974cuda3std3__436_GLOBAL__N__99b0a8c3_4_k_cu_870102976ignoreE[1];
.global .align 1 .b8 _ZN34_INTERNAL_99b0a8c3_4_k_cu_870102974cuda3std3__419piecewise_constructE[1];
.global .align 1 .b8 _ZN34_INTERNAL_99b0a8c3_4_k_cu_870102974cuda3std3__48in_placeE[1];
.global .align 1 .b8 _ZN34_INTERNAL_99b0a8c3_4_k_cu_870102974cuda3std3__420unreachable_sentinelE[1];
.global .align 1 .b8 _ZN34_INTERNAL_99b0a8c3_4_k_cu_870102974cuda3std3__47nulloptE[1];
.global .align 1 .b8 _ZN34_INTERNAL_99b0a8c3_4_k_cu_870102974cuda3std3__48unexpectE[1];
.global .align 1 .b8 _ZN34_INTERNAL_99b0a8c3_4_k_cu_870102974cuda3std6ranges3__45__cpo4swapE[1];
.global .align 1 .b8 _ZN34_INTERNAL_99b0a8c3_4_k_cu_870102974cuda3std6ranges3__45__cpo9iter_moveE[1];
.global .align 1 .b8 _ZN34_INTERNAL_99b0a8c3_4_k_cu_870102974cuda3std6ranges3__45__cpo5beginE[1];
.global .align 1 .b8 _ZN34_INTERNAL_99b0a8c3_4_k_cu_870102974cuda3std6ranges3__45__cpo3endE[1];
.global .align 1 .b8 _ZN34_INTERNAL_99b0a8c3_4_k_cu_870102974cuda3std6ranges3__45__cpo6cbeginE[1];
.global .align 1 .b8 _ZN34_INTERNAL_99b0a8c3_4_k_cu_870102974cuda3std6ranges3__45__cpo4cendE[1];
.global .align 1 .b8 _ZN34_INTERNAL_99b0a8c3_4_k_cu_870102974cuda3std6ranges3__45__cpo7advanceE[1];
.global .align 1 .b8 _ZN34_INTERNAL_99b0a8c3_4_k_cu_870102974cuda3std6ranges3__45__cpo9iter_swapE[1];
.global .align 1 .b8 _ZN34_INTERNAL_99b0a8c3_4_k_cu_870102974cuda3std6ranges3__45__cpo4nextE[1];
.global .align 1 .b8 _ZN34_INTERNAL_99b0a8c3_4_k_cu_870102974cuda3std6ranges3__45__cpo4prevE[1];
.global .align 1 .b8 _ZN34_INTERNAL_99b0a8c3_4_k_cu_870102974cuda3std6ranges3__45__cpo4dataE[1];
.global .align 1 .b8 _ZN34_INTERNAL_99b0a8c3_4_k_cu_870102974cuda3std6ranges3__45__cpo5cdataE[1];
.global .align 1 .b8 _ZN34_INTERNAL_99b0a8c3_4_k_cu_870102974cuda3std6ranges3__45__cpo4sizeE[1];
.global .align 1 .b8 _ZN34_INTERNAL_99b0a8c3_4_k_cu_870102974cuda3std6ranges3__45__cpo5ssizeE[1];
.global .align 1 .b8 _ZN34_INTERNAL_99b0a8c3_4_k_cu_870102974cuda3std6ranges3__45__cpo8distanceE[1];
.global .align 1 .b8 _ZN34_INTERNAL_99b0a8c3_4_k_cu_870102976thrust24THRUST_300001_SM_1000_NS8cuda_cub3parE[1];
.global .align 1 .b8 _ZN34_INTERNAL_99b0a8c3_4_k_cu_870102976thrust24THRUST_300001_SM_1000_NS8cuda_cub10par_nosyncE[1];
.global .align 1 .b8 _ZN34_INTERNAL_99b0a8c3_4_k_cu_870102976thrust24THRUST_300001_SM_1000_NS6system6detail10sequential3seqE[1];
.global .align 1 .b8 _ZN34_INTERNAL_99b0a8c3_4_k_cu_870102976thrust24THRUST_300001_SM_1000_NS12placeholders2_1E[1];
.global .align 1 .b8 _ZN34_INTERNAL_99b0a8c3_4_k_cu_870102976thrust24THRUST_300001_SM_1000_NS12placeholders2_2E[1];
.global .align 1 .b8 _ZN34_INTERNAL_99b0a8c3_4_k_cu_870102976thrust24THRUST_300001_SM_1000_NS12placeholders2_3E[1];
.global .align 1 .b8 _ZN34_INTERNAL_99b0a8c3_4_k_cu_870102976thrust24THRUST_300001_SM_1000_NS12placeholders2_4E[1];
.global .align 1 .b8 _ZN34_INTERNAL_99b0a8c3_4_k_cu_870102976thrust24THRUST_300001_SM_1000_NS12placeholders2_5E[1];
.global .align 1 .b8 _ZN34_INTERNAL_99b0a8c3_4_k_cu_870102976thrust24THRUST_300001_SM_1000_NS12placeholders2_6E[1];
.global .align 1 .b8 _ZN34_INTERNAL_99b0a8c3_4_k_cu_870102976thrust24THRUST_300001_SM_1000_NS12placeholders2_7E[1];
.global .align 1 .b8 _ZN34_INTERNAL_99b0a8c3_4_k_cu_870102976thrust24THRUST_300001_SM_1000_NS12placeholders2_8E[1];
.global .align 1 .b8 _ZN34_INTERNAL_99b0a8c3_4_k_cu_870102976thrust24THRUST_300001_SM_1000_NS12placeholders2_9E[1];
.global .align 1 .b8 _ZN34_INTERNAL_99b0a8c3_4_k_cu_870102976thrust24THRUST_300001_SM_1000_NS12placeholders3_10E[1];
.global .align 1 .b8 _ZN34_INTERNAL_99b0a8c3_4_k_cu_870102976thrust24THRUST_300001_SM_1000_NS3seqE[1];

.visible .entry _Z10gemm_naiveIiEvPKT_S2_PS0_iii(
	.param .u64 .ptr .align 1 _Z10gemm_naiveIiEvPKT_S2_PS0_iii_param_0,
	.param .u64 .ptr .align 1 _Z10gemm_naiveIiEvPKT_S2_PS0_iii_param_1,
	.param .u64 .ptr .align 1 _Z10gemm_naiveIiEvPKT_S2_PS0_iii_param_2,
	.param .u32 _Z10gemm_naiveIiEvPKT_S2_PS0_iii_param_3,
	.param .u32 _Z10gemm_naiveIiEvPKT_S2_PS0_iii_param_4,
	.param .u32 _Z10gemm_naiveIiEvPKT_S2_PS0_iii_param_5
)
.maxntid 1024
{
	.reg .pred 	%p<13>;
	.reg .b32 	%r<112>;
	.reg .b64 	%rd<40>;

	ld.param.u64 	%rd5, [_Z10gemm_naiveIiEvPKT_S2_PS0_iii_param_0];
	ld.param.u64 	%rd6, [_Z10gemm_naiveIiEvPKT_S2_PS0_iii_param_1];
	ld.param.u64 	%rd4, [_Z10gemm_naiveIiEvPKT_S2_PS0_iii_param_2];
	ld.param.u32 	%r34, [_Z10gemm_naiveIiEvPKT_S2_PS0_iii_param_3];
	ld.param.u32 	%r32, [_Z10gemm_naiveIiEvPKT_S2_PS0_iii_param_4];
	ld.param.u32 	%r35, [_Z10gemm_naiveIiEvPKT_S2_PS0_iii_param_5];
	cvta.to.global.u64 	%rd1, %rd6;
	cvta.to.global.u64 	%rd2, %rd5;
	mov.u32 	%r36, %tid.x;
	mov.u32 	%r37, %ctaid.x;
	mov.u32 	%r38, %ntid.x;
	mad.lo.s32 	%r1, %r37, %r38, %r36;
	mov.u32 	%r39, %tid.y;
	mov.u32 	%r40, %ctaid.y;
	mov.u32 	%r41, %ntid.y;
	mad.lo.s32 	%r42, %r40, %r41, %r39;
	setp.ge.s32 	%p1, %r1, %r34;
	setp.ge.s32 	%p2, %r42, %r35;
	or.pred  	%p3, %p1, %p2;
	@%p3 bra 	$L__BB0_14;
	setp.lt.s32 	%p4, %r32, 1;
	mov.b32 	%r111, 0;
	@%p4 bra 	$L__BB0_13;
	mul.lo.s32 	%r3, %r32, %r1;
	and.b32  	%r4, %r32, 7;
	setp.lt.u32 	%p5, %r32, 8;
	mov.b32 	%r106, 0;
	mov.u32 	%r111, %r106;
	@%p5 bra 	$L__BB0_5;
	and.b32  	%r106, %r32, 2147483640;
	neg.s32 	%r100, %r106;
	shl.b32 	%r7, %r35, 3;
	add.s64 	%rd3, %rd2, 16;
	mov.b32 	%r111, 0;
	mul.wide.s32 	%rd11, %r35, 4;
	mov.u32 	%r98, %r3;
	mov.u32 	%r99, %r42;
$L__BB0_4:
	.pragma "nounroll";
	mul.wide.s32 	%rd7, %r98, 4;
	add.s64 	%rd8, %rd3, %rd7;
	ld.global.nc.u32 	%r47, [%rd8+-16];
	mul.wide.s32 	%rd9, %r99, 4;
	add.s64 	%rd10, %rd1, %rd9;
	ld.global.nc.u32 	%r48, [%rd10];
	mad.lo.s32 	%r49, %r48, %r47, %r111;
	ld.global.nc.u32 	%r50, [%rd8+-12];
	add.s64 	%rd12, %rd10, %rd11;
	ld.global.nc.u32 	%r51, [%rd12];
	mad.lo.s32 	%r52, %r51, %r50, %r49;
	ld.global.nc.u32 	%r53, [%rd8+-8];
	add.s64 	%rd13, %rd12, %rd11;
	ld.global.nc.u32 	%r54, [%rd13];
	mad.lo.s32 	%r55, %r54, %r53, %r52;
	ld.global.nc.u32 	%r56, [%rd8+-4];
	add.s64 	%rd14, %rd13, %rd11;
	ld.global.nc.u32 	%r57, [%rd14];
	mad.lo.s32 	%r58, %r57, %r56, %r55;
	ld.global.nc.u32 	%r59, [%rd8];
	add.s64 	%rd15, %rd14, %rd11;
	ld.global.nc.u32 	%r60, [%rd15];
	mad.lo.s32 	%r61, %r60, %r59, %r58;
	ld.global.nc.u32 	%r62, [%rd8+4];
	add.s64 	%rd16, %rd15, %rd11;
	ld.global.nc.u32 	%r63, [%rd16];
	mad.lo.s32 	%r64, %r63, %r62, %r61;
	ld.global.nc.u32 	%r65, [%rd8+8];
	add.s64 	%rd17, %rd16, %rd11;
	ld.global.nc.u32 	%r66, [%rd17];
	mad.lo.s32 	%r67, %r66, %r65, %r64;
	ld.global.nc.u32 	%r68, [%rd8+12];
	add.s64 	%rd18, %rd17, %rd11;
	ld.global.nc.u32 	%r69, [%rd18];
	mad.lo.s32 	%r111, %r69, %r68, %r67;
	add.s32 	%r100, %r100, 8;
	add.s32 	%r99, %r99, %r7;
	add.s32 	%r98, %r98, 8;
	setp.ne.s32 	%p6, %r100, 0;
	@%p6 bra 	$L__BB0_4;
$L__BB0_5:
	setp.eq.s32 	%p7, %r4, 0;
	@%p7 bra 	$L__BB0_13;
	and.b32  	%r19, %r32, 3;
	setp.lt.u32 	%p8, %r4, 4;
	@%p8 bra 	$L__BB0_8;
	add.s32 	%r71, %r106, %r3;
	mul.wide.s32 	%rd19, %r71, 4;
	add.s64 	%rd20, %rd2, %rd19;
	ld.global.nc.u32 	%r72, [%rd20];
	mad.lo.s32 	%r73, %r106, %r35, %r42;
	mul.wide.s32 	%rd21, %r73, 4;
	add.s64 	%rd22, %rd1, %rd21;
	ld.global.nc.u32 	%r74, [%rd22];
	mad.lo.s32 	%r75, %r74, %r72, %r111;
	ld.global.nc.u32 	%r76, [%rd20+4];
	mul.wide.s32 	%rd23, %r35, 4;
	add.s64 	%rd24, %rd22, %rd23;
	ld.global.nc.u32 	%r77, [%rd24];
	mad.lo.s32 	%r78, %r77, %r76, %r75;
	ld.global.nc.u32 	%r79, [%rd20+8];
	add.s64 	%rd25, %rd24, %rd23;
	ld.global.nc.u32 	%r80, [%rd25];
	mad.lo.s32 	%r81, %r80, %r79, %r78;
	ld.global.nc.u32 	%r82, [%rd20+12];
	add.s64 	%rd26, %rd25, %rd23;
	ld.global.nc.u32 	%r83, [%rd26];
	mad.lo.s32 	%r111, %r83, %r82, %r81;
	add.s32 	%r106, %r106, 4;
$L__BB0_8:
	setp.eq.s32 	%p9, %r19, 0;
	@%p9 bra 	$L__BB0_13;
	setp.eq.s32 	%p10, %r19, 1;
	@%p10 bra 	$L__BB0_11;
	add.s32 	%r85, %r106, %r3;
	mul.wide.s32 	%rd27, %r85, 4;
	add.s64 	%rd28, %rd2, %rd27;
	ld.global.nc.u32 	%r86, [%rd28];
	mad.lo.s32 	%r87, %r106, %r35, %r42;
	mul.wide.s32 	%rd29, %r87, 4;
	add.s64 	%rd30, %rd1, %rd29;
	ld.global.nc.u32 	%r88, [%rd30];
	mad.lo.s32 	%r89, %r88, %r86, %r111;
	ld.global.nc.u32 	%r90, [%rd28+4];
	mul.wide.s32 	%rd31, %r35, 4;
	add.s64 	%rd32, %rd30, %rd31;
	ld.global.nc.u32 	%r91, [%rd32];
	mad.lo.s32 	%r111, %r91, %r90, %r89;
	add.s32 	%r106, %r106, 2;
$L__BB0_11:
	and.b32  	%r92, %r32, 1;
	setp.eq.b32 	%p11, %r92, 1;
	not.pred 	%p12, %p11;
	@%p12 bra 	$L__BB0_13;
	add.s32 	%r93, %r106, %r3;
	mul.wide.s32 	%rd33, %r93, 4;
	add.s64 	%rd34, %rd2, %rd33;
	ld.global.nc.u32 	%r94, [%rd34];
	mad.lo.s32 	%r95, %r106, %r35, %r42;
	mul.wide.s32 	%rd35, %r95, 4;
	add.s64 	%rd36, %rd1, %rd35;
	ld.global.nc.u32 	%r96, [%rd36];
	mad.lo.s32 	%r111, %r96, %r94, %r111;
$L__BB0_13:
	mad.lo.s32 	%r97, %r35, %r1, %r42;
	cvta.to.global.u64 	%rd37, %rd4;
	mul.wide.s32 	%rd38, %r97, 4;
	add.s64 	%rd39, %rd37, %rd38;
	st.global.u32 	[%rd39], %r111;
$L__BB0_14:
	ret;

}
	// .globl	_Z9gemm_CUDAIiEvPT_PKS0_S3_iii
.visible .entry _Z9gemm_CUDAIiEvPT_PKS0_S3_iii(
	.param .u64 .ptr .align 1 _Z9gemm_CUDAIiEvPT_PKS0_S3_iii_param_0,
	.param .u64 .ptr .align 1 _Z9gemm_CUDAIiEvPT_PKS0_S3_iii_param_1,
	.param .u64 .ptr .align 1 _Z9gemm_CUDAIiEvPT_PKS0_S3_iii_param_2,
	.param .u32 _Z9gemm_CUDAIiEvPT_PKS0_S3_iii_param_3,
	.param .u32 _Z9gemm_CUDAIiEvPT_PKS0_S3_iii_param_4,
	.param .u32 _Z9gemm_CUDAIiEvPT_PKS0_S3_iii_param_5
)
.maxntid 1024
{
	.reg .pred 	%p<12>;
	.reg .b32 	%r<105>;
	.reg .b64 	%rd<13>;
	// demoted variable
	.shared .align 4 .b8 _ZZ9gemm_CUDAIiEvPT_PKS0_S3_iiiE2SA[1024];
	// demoted variable
	.shared .align 4 .b8 _ZZ9gemm_CUDAIiEvPT_PKS0_S3_iiiE2SB[1024];
	ld.param.u64 	%rd4, [_Z9gemm_CUDAIiEvPT_PKS0_S3_iii_param_0];
	ld.param.u64 	%rd5, [_Z9gemm_CUDAIiEvPT_PKS0_S3_iii_param_1];
	ld.param.u64 	%rd6, [_Z9gemm_CUDAIiEvPT_PKS0_S3_iii_param_2];
	ld.param.u32 	%r31, [_Z9gemm_CUDAIiEvPT_PKS0_S3_iii_param_3];
	ld.param.u32 	%r32, [_Z9gemm_CUDAIiEvPT_PKS0_S3_iii_param_4];
	ld.param.u32 	%r33, [_Z9gemm_CUDAIiEvPT_PKS0_S3_iii_param_5];
	mov.u32 	%r35, %ctaid.x;
	mov.u32 	%r36, %ctaid.y;
	mov.u32 	%r96, %tid.x;
	mov.u32 	%r98, %tid.y;
	shl.b32 	%r3, %r35, 4;
	add.s32 	%r4, %r3, %r96;
	shl.b32 	%r37, %r36, 4;
	add.s32 	%r5, %r37, %r98;
	setp.lt.s32 	%p1, %r33, 1;
	mov.b32 	%r104, 0;
	@%p1 bra 	$L__BB1_7;
	add.s32 	%r39, %r33, 15;
	shr.u32 	%r40, %r39, 4;
	shl.b32 	%r41, %r98, 6;
	mov.u32 	%r42, _ZZ9gemm_CUDAIiEvPT_PKS0_S3_iiiE2SA;
	add.s32 	%r6, %r42, %r41;
	shl.b32 	%r43, %r96, 2;
	add.s32 	%r7, %r6, %r43;
	mov.u32 	%r44, _ZZ9gemm_CUDAIiEvPT_PKS0_S3_iiiE2SB;
	add.s32 	%r9, %r44, %r43;
	add.s32 	%r8, %r9, %r41;
	neg.s32 	%r100, %r40;
	mad.lo.s32 	%r45, %r98, %r32, %r96;
	add.s32 	%r99, %r45, %r3;
	shl.b32 	%r12, %r32, 4;
	mad.lo.s32 	%r97, %r33, %r5, %r96;
	cvta.to.global.u64 	%rd1, %rd5;
	cvta.to.global.u64 	%rd2, %rd6;
	mov.b32 	%r104, 0;
$L__BB1_2:
	setp.ge.s32 	%p2, %r5, %r31;
	mul.wide.s32 	%rd7, %r97, 4;
	add.s64 	%rd3, %rd1, %rd7;
	setp.ge.s32 	%p3, %r96, %r33;
	mov.b32 	%r102, 0;
	or.pred  	%p4, %p2, %p3;
	@%p4 bra 	$L__BB1_4;
	ld.global.nc.u32 	%r102, [%rd3];
$L__BB1_4:
	setp.ge.s32 	%p5, %r4, %r32;
	st.shared.u32 	[%r7], %r102;
	setp.ge.s32 	%p6, %r98, %r33;
	mov.b32 	%r103, 0;
	or.pred  	%p7, %p5, %p6;
	@%p7 bra 	$L__BB1_6;
	mul.wide.s32 	%rd8, %r99, 4;
	add.s64 	%rd9, %rd2, %rd8;
	ld.global.nc.u32 	%r103, [%rd9];
$L__BB1_6:
	st.shared.u32 	[%r8], %r103;
	bar.sync 	0;
	ld.shared.u32 	%r48, [%r6];
	ld.shared.u32 	%r49, [%r9];
	mad.lo.s32 	%r50, %r49, %r48, %r104;
	ld.shared.u32 	%r51, [%r6+4];
	ld.shared.u32 	%r52, [%r9+64];
	mad.lo.s32 	%r53, %r52, %r51, %r50;
	ld.shared.u32 	%r54, [%r6+8];
	ld.shared.u32 	%r55, [%r9+128];
	mad.lo.s32 	%r56, %r55, %r54, %r53;
	ld.shared.u32 	%r57, [%r6+12];
	ld.shared.u32 	%r58, [%r9+192];
	mad.lo.s32 	%r59, %r58, %r57, %r56;
	ld.shared.u32 	%r60, [%r6+16];
	ld.shared.u32 	%r61, [%r9+256];
	mad.lo.s32 	%r62, %r61, %r60, %r59;
	ld.shared.u32 	%r63, [%r6+20];
	ld.shared.u32 	%r64, [%r9+320];
	mad.lo.s32 	%r65, %r64, %r63, %r62;
	ld.shared.u32 	%r66, [%r6+24];
	ld.shared.u32 	%r67, [%r9+384];
	mad.lo.s32 	%r68, %r67, %r66, %r65;
	ld.shared.u32 	%r69, [%r6+28];
	ld.shared.u32 	%r70, [%r9+448];
	mad.lo.s32 	%r71, %r70, %r69, %r68;
	ld.shared.u32 	%r72, [%r6+32];
	ld.shared.u32 	%r73, [%r9+512];
	mad.lo.s32 	%r74, %r73, %r72, %r71;
	ld.shared.u32 	%r75, [%r6+36];
	ld.shared.u32 	%r76, [%r9+576];
	mad.lo.s32 	%r77, %r76, %r75, %r74;
	ld.shared.u32 	%r78, [%r6+40];
	ld.shared.u32 	%r79, [%r9+640];
	mad.lo.s32 	%r80, %r79, %r78, %r77;
	ld.shared.u32 	%r81, [%r6+44];
	ld.shared.u32 	%r82, [%r9+704];
	mad.lo.s32 	%r83, %r82, %r81, %r80;
	ld.shared.u32 	%r84, [%r6+48];
	ld.shared.u32 	%r85, [%r9+768];
	mad.lo.s32 	%r86, %r85, %r84, %r83;
	ld.shared.u32 	%r87, [%r6+52];
	ld.shared.u32 	%r88, [%r9+832];
	mad.lo.s32 	%r89, %r88, %r87, %r86;
	ld.shared.u32 	%r90, [%r6+56];
	ld.shared.u32 	%r91, [%r9+896];
	mad.lo.s32 	%r92, %r91, %r90, %r89;
	ld.shared.u32 	%r93, [%r6+60];
	ld.shared.u32 	%r94, [%r9+960];
	mad.lo.s32 	%r104, %r94, %r93, %r92;
	bar.sync 	0;
	add.s32 	%r100, %r100, 1;
	setp.ne.s32 	%p8, %r100, 0;
	add.s32 	%r99, %r99, %r12;
	add.s32 	%r98, %r98, 16;
	add.s32 	%r97, %r97, 16;
	add.s32 	%r96, %r96, 16;
	@%p8 bra 	$L__BB1_2;
$L__BB1_7:
	setp.ge.s32 	%p9, %r5, %r31;
	setp.ge.s32 	%p10, %r4, %r32;
	or.pred  	%p11, %p9, %p10;
	@%p11 bra 	$L__BB1_9;
	mad.lo.s32 	%r95, %r32, %r5, %r4;
	cvta.to.global.u64 	%rd10, %rd4;
	mul.wide.u32 	%rd11, %r95, 4;
	add.s64 	%rd12, %rd10, %rd11;
	st.global.u32 	[%rd12], %r104;
$L__BB1_9:
	ret;

}
	// .globl	_Z12gemm_CUDA_v3IiEvPT_PKS0_S3_iii
.visible .entry _Z12gemm_CUDA_v3IiEvPT_PKS0_S3_iii(
	.param .u64 .ptr .align 1 _Z12gemm_CUDA_v3IiEvPT_PKS0_S3_iii_param_0,
	.param .u64 .ptr .align 1 _Z12gemm_CUDA_v3IiEvPT_PKS0_S3_iii_param_1,
	.param .u64 .ptr .align 1 _Z12gemm_CUDA_v3IiEvPT_PKS0_S3_iii_param_2,
	.param .u32 _Z12gemm_CUDA_v3IiEvPT_PKS0_S3_iii_param_3,
	.param .u32 _Z12gemm_CUDA_v3IiEvPT_PKS0_S3_iii_param_4,
	.param .u32 _Z12gemm_CUDA_v3IiEvPT_PKS0_S3_iii_param_5
)
{
	.reg .pred 	%p<12>;
	.reg .b32 	%r<105>;
	.reg .b64 	%rd<13>;
	// demoted variable
	.shared .align 4 .b8 _ZZ12gemm_CUDA_v3IiEvPT_PKS0_S3_iiiE2SA[1024];
	// demoted variable
	.shared .align 4 .b8 _ZZ12gemm_CUDA_v3IiEvPT_PKS0_S3_iiiE2SB[1024];
	ld.param.u64 	%rd4, [_Z12gemm_CUDA_v3IiEvPT_PKS0_S3_iii_param_0];
	ld.param.u64 	%rd5, [_Z12gemm_CUDA_v3IiEvPT_PKS0_S3_iii_param_1];
	ld.param.u64 	%rd6, [_Z12gemm_CUDA_v3IiEvPT_PKS0_S3_iii_param_2];
	ld.param.u32 	%r31, [_Z12gemm_CUDA_v3IiEvPT_PKS0_S3_iii_param_3];
	ld.param.u32 	%r32, [_Z12gemm_CUDA_v3IiEvPT_PKS0_S3_iii_param_4];
	ld.param.u32 	%r33, [_Z12gemm_CUDA_v3IiEvPT_PKS0_S3_iii_param_5];
	mov.u32 	%r35, %ctaid.x;
	mov.u32 	%r36, %ctaid.y;
	mov.u32 	%r96, %tid.x;
	mov.u32 	%r98, %tid.y;
	shl.b32 	%r3, %r35, 4;
	add.s32 	%r4, %r3, %r96;
	shl.b32 	%r37, %r36, 4;
	add.s32 	%r5, %r37, %r98;
	setp.lt.s32 	%p1, %r33, 1;
	mov.b32 	%r104, 0;
	@%p1 bra 	$L__BB2_7;
	add.s32 	%r39, %r33, 15;
	shr.u32 	%r40, %r39, 4;
	shl.b32 	%r41, %r98, 6;
	mov.u32 	%r42, _ZZ12gemm_CUDA_v3IiEvPT_PKS0_S3_iiiE2SA;
	add.s32 	%r6, %r42, %r41;
	shl.b32 	%r43, %r96, 2;
	add.s32 	%r7, %r6, %r43;
	mov.u32 	%r44, _ZZ12gemm_CUDA_v3IiEvPT_PKS0_S3_iiiE2SB;
	add.s32 	%r9, %r44, %r43;
	add.s32 	%r8, %r9, %r41;
	neg.s32 	%r100, %r40;
	mad.lo.s32 	%r45, %r98, %r32, %r96;
	add.s32 	%r99, %r45, %r3;
	shl.b32 	%r12, %r32, 4;
	mad.lo.s32 	%r97, %r33, %r5, %r96;
	cvta.to.global.u64 	%rd1, %rd5;
	cvta.to.global.u64 	%rd2, %rd6;
	mov.b32 	%r104, 0;
$L__BB2_2:
	setp.ge.s32 	%p2, %r5, %r31;
	mul.wide.s32 	%rd7, %r97, 4;
	add.s64 	%rd3, %rd1, %rd7;
	setp.ge.s32 	%p3, %r96, %r33;
	mov.b32 	%r102, 0;
	or.pred  	%p4, %p2, %p3;
	@%p4 bra 	$L__BB2_4;
	ld.global.nc.u32 	%r102, [%rd3];
$L__BB2_4:
	setp.ge.s32 	%p5, %r4, %r32;
	st.shared.u32 	[%r7], %r102;
	setp.ge.s32 	%p6, %r98, %r33;
	mov.b32 	%r103, 0;
	or.pred  	%p7, %p5, %p6;
	@%p7 bra 	$L__BB2_6;
	mul.wide.s32 	%rd8, %r99, 4;
	add.s64 	%rd9, %rd2, %rd8;
	ld.global.nc.u32 	%r103, [%rd9];
$L__BB2_6:
	st.shared.u32 	[%r8], %r103;
	bar.sync 	0;
	ld.shared.u32 	%r48, [%r6];
	ld.shared.u32 	%r49, [%r9];
	mad.lo.s32 	%r50, %r49, %r48, %r104;
	ld.shared.u32 	%r51, [%r6+4];
	ld.shared.u32 	%r52, [%r9+64];
	mad.lo.s32 	%r53, %r52, %r51, %r50;
	ld.shared.u32 	%r54, [%r6+8];
	ld.shared.u32 	%r55, [%r9+128];
	mad.lo.s32 	%r56, %r55, %r54, %r53;
	ld.shared.u32 	%r57, [%r6+12];
	ld.shared.u32 	%r58, [%r9+192];
	mad.lo.s32 	%r59, %r58, %r57, %r56;
	ld.shared.u32 	%r60, [%r6+16];
	ld.shared.u32 	%r61, [%r9+256];
	mad.lo.s32 	%r62, %r61, %r60, %r59;
	ld.shared.u32 	%r63, [%r6+20];
	ld.shared.u32 	%r64, [%r9+320];
	mad.lo.s32 	%r65, %r64, %r63, %r62;
	ld.shared.u32 	%r66, [%r6+24];
	ld.shared.u32 	%r67, [%r9+384];
	mad.lo.s32 	%r68, %r67, %r66, %r65;
	ld.shared.u32 	%r69, [%r6+28];
	ld.shared.u32 	%r70, [%r9+448];
	mad.lo.s32 	%r71, %r70, %r69, %r68;
	ld.shared.u32 	%r72, [%r6+32];
	ld.shared.u32 	%r73, [%r9+512];
	mad.lo.s32 	%r74, %r73, %r72, %r71;
	ld.shared.u32 	%r75, [%r6+36];
	ld.shared.u32 	%r76, [%r9+576];
	mad.lo.s32 	%r77, %r76, %r75, %r74;
	ld.shared.u32 	%r78, [%r6+40];
	ld.shared.u32 	%r79, [%r9+640];
	mad.lo.s32 	%r80, %r79, %r78, %r77;
	ld.shared.u32 	%r81, [%r6+44];
	ld.shared.u32 	%r82, [%r9+704];
	mad.lo.s32 	%r83, %r82, %r81, %r80;
	ld.shared.u32 	%r84, [%r6+48];
	ld.shared.u32 	%r85, [%r9+768];
	mad.lo.s32 	%r86, %r85, %r84, %r83;
	ld.shared.u32 	%r87, [%r6+52];
	ld.shared.u32 	%r88, [%r9+832];
	mad.lo.s32 	%r89, %r88, %r87, %r86;
	ld.shared.u32 	%r90, [%r6+56];
	ld.shared.u32 	%r91, [%r9+896];
	mad.lo.s32 	%r92, %r91, %r90, %r89;
	ld.shared.u32 	%r93, [%r6+60];
	ld.shared.u32 	%r94, [%r9+960];
	mad.lo.s32 	%r104, %r94, %r93, %r92;
	bar.sync 	0;
	add.s32 	%r100, %r100, 1;
	setp.ne.s32 	%p8, %r100, 0;
	add.s32 	%r99, %r99, %r12;
	add.s32 	%r98, %r98, 16;
	add.s32 	%r97, %r97, 16;
	add.s32 	%r96, %r96, 16;
	@%p8 bra 	$L__BB2_2;
$L__BB2_7:
	setp.ge.s32 	%p9, %r5, %r31;
	setp.ge.s32 	%p10, %r4, %r32;
	or.pred  	%p11, %p9, %p10;
	@%p11 bra 	$L__BB2_9;
	mad.lo.s32 	%r95, %r32, %r5, %r4;
	cvta.to.global.u64 	%rd10, %rd4;
	mul.wide.u32 	%rd11, %r95, 4;
	add.s64 	%rd12, %rd10, %rd11;
	st.global.u32 	[%rd12], %r104;
$L__BB2_9:
	ret;

}
	// .globl	_ZN3cub18CUB_300001_SM_10006detail11EmptyKernelIvEEvv
.visible .entry _ZN3cub18CUB_300001_SM_10006detail11EmptyKernelIvEEvv()
{


	ret;

}
	// .globl	_ZN3cub18CUB_300001_SM_10006detail8for_each13static_kernelINS2_12policy_hub_t12policy_500_tEmN6thrust24THRUST_300001_SM_1000_NS8cuda_cub20__uninitialized_fill7functorINS7_10device_ptrIiEEiEEEEvT0_T1_
.visible .entry _ZN3cub18CUB_300001_SM_10006detail8for_each13static_kernelINS2_12policy_hub_t12policy_500_tEmN6thrust24THRUST_300001_SM_1000_NS8cuda_cub20__uninitialized_fill7functorINS7_10device_ptrIiEEiEEEEvT0_T1_(
	.param .u64 _ZN3cub18CUB_300001_SM_10006detail8for_each13static_kernelINS2_12policy_hub_t12policy_500_tEmN6thrust24THRUST_300001_SM_1000_NS8cuda_cub20__uninitialized_fill7functorINS7_10device_ptrIiEEiEEEEvT0_T1__param_0,
	.param .align 8 .b8 _ZN3cub18CUB_300001_SM_10006detail8for_each13static_kernelINS2_12policy_hub_t12policy_500_tEmN6thrust24THRUST_300001_SM_1000_NS8cuda_cub20__uninitialized_fill7functorINS7_10device_ptrIiEEiEEEEvT0_T1__param_1[16]
)
.maxntid 256
{
	.reg .pred 	%p<4>;
	.reg .b16 	%rs<5>;
	.reg .b32 	%r<12>;
	.reg .b64 	%rd<16>;

	ld.param.u32 	%r3, [_ZN3cub18CUB_300001_SM_10006detail8for_each13static_kernelINS2_12policy_hub_t12policy_500_tEmN6thrust24THRUST_300001_SM_1000_NS8cuda_cub20__uninitialized_fill7functorINS7_10device_ptrIiEEiEEEEvT0_T1__param_1+8];
	ld.param.u64 	%rd4, [_ZN3cub18CUB_300001_SM_10006detail8for_each13static_kernelINS2_12policy_hub_t12policy_500_tEmN6thrust24THRUST_300001_SM_1000_NS8cuda_cub20__uninitialized_fill7functorINS7_10device_ptrIiEEiEEEEvT0_T1__param_1];
	ld.param.u64 	%rd5, [_ZN3cub18CUB_300001_SM_10006detail8for_each13static_kernelINS2_12policy_hub_t12policy_500_tEmN6thrust24THRUST_300001_SM_1000_NS8cuda_cub20__uninitialized_fill7functorINS7_10device_ptrIiEEiEEEEvT0_T1__param_0];
	mov.u32 	%r9, %ctaid.x;
	mul.wide.u32 	%rd1, %r9, 512;
	sub.s64 	%rd2, %rd5, %rd1;
	setp.lt.u64 	%p1, %rd2, 512;
	@%p1 bra 	$L__BB4_2;
	mov.u32 	%r11, %tid.x;
	cvta.to.global.u64 	%rd11, %rd4;
	cvt.u64.u32 	%rd12, %r11;
	add.s64 	%rd13, %rd1, %rd12;
	shl.b64 	%rd14, %rd13, 2;
	add.s64 	%rd15, %rd11, %rd14;
	st.global.u32 	[%rd15], %r3;
	st.global.u32 	[%rd15+1024], %r3;
	bra.uni 	$L__BB4_6;
$L__BB4_2:
	cvta.to.global.u64 	%rd6, %rd4;
	mov.u32 	%r2, %tid.x;
	cvt.u64.u32 	%rd7, %r2;
	setp.le.u64 	%p2, %rd2, %rd7;
	add.s64 	%rd8, %rd1, %rd7;
	shl.b64 	%rd9, %rd8, 2;
	add.s64 	%rd3, %rd6, %rd9;
	@%p2 bra 	$L__BB4_4;
	st.global.u32 	[%rd3], %r3;
$L__BB4_4:
	add.s32 	%r10, %r2, 256;
	cvt.u64.u32 	%rd10, %r10;
	setp.le.u64 	%p3, %rd2, %rd10;
	@%p3 bra 	$L__BB4_6;
	st.global.u32 	[%rd3+1024], %r3;
$L__BB4_6:
	ret;

}


// ===== COMPILED SASS (sm_100) =====

	.target	sm_100

	.elftype	@"ET_EXEC"


//--------------------- .note.nv.tkinfo           --------------------------
	.section	.note.nv.tkinfo,"",@"SHT_NOTE"
	.sectionflags	@"SHF_NOTE_NV_TKINFO"
	.tkinfo
        /*0018*/ 	.word	0x00000002
        /*0030*/ 	.string	""
        /*0030*/ 	.string	"ptxas"
        /*0030*/ 	.string	"Cuda compilation tools, release 13.0, V13.0.88"
        /*0030*/ 	.string	"Build cuda_13.0.r13.0/compiler.36424714_0"
        /*0030*/ 	.string	"-arch sm_100 -m 64 "



//--------------------- .note.nv.cuinfo           --------------------------
	.section	.note.nv.cuinfo,"",@"SHT_NOTE"
	.sectionflags	@"SHF_NOTE_NV_CUINFO"
        /*0018*/ 	.short	0x0002
        /*001a*/ 	.short	0x0064
        /*001c*/ 	.short	0x0082
	.zero		2


//--------------------- .nv.info                  --------------------------
	.section	.nv.info,"",@"SHT_CUDA_INFO"
	.align	4


	//----- nvinfo : EIATTR_REGCOUNT
	.align		4
        /*0000*/ 	.byte	0x04, 0x2f
        /*0002*/ 	.short	(.L_44 - .L_43)
	.align		4
.L_43:
        /*0004*/ 	.word	index@(_Z10gemm_naiveIiEvPKT_S2_PS0_iii)
        /*0008*/ 	.word	0x00000020


	//----- nvinfo : EIATTR_FRAME_SIZE
	.align		4
.L_44:
        /*000c*/ 	.byte	0x04, 0x11
        /*000e*/ 	.short	(.L_46 - .L_45)
	.align		4
.L_45:
        /*0010*/ 	.word	index@(_Z10gemm_naiveIiEvPKT_S2_PS0_iii)
        /*0014*/ 	.word	0x00000000


	//----- nvinfo : EIATTR_REGCOUNT
	.align		4
.L_46:
        /*0018*/ 	.byte	0x04, 0x2f
        /*001a*/ 	.short	(.L_48 - .L_47)
	.align		4
.L_47:
        /*001c*/ 	.word	index@(_Z9gemm_CUDAIiEvPT_PKS0_S3_iii)
        /*0020*/ 	.word	0x0000001f


	//----- nvinfo : EIATTR_FRAME_SIZE
	.align		4
.L_48:
        /*0024*/ 	.byte	0x04, 0x11
        /*0026*/ 	.short	(.L_50 - .L_49)
	.align		4
.L_49:
        /*0028*/ 	.word	index@(_Z9gemm_CUDAIiEvPT_PKS0_S3_iii)
        /*002c*/ 	.word	0x00000000


	//----- nvinfo : EIATTR_REGCOUNT
	.align		4
.L_50:
        /*0030*/ 	.byte	0x04, 0x2f
        /*0032*/ 	.short	(.L_52 - .L_51)
	.align		4
.L_51:
        /*0034*/ 	.word	index@(_Z12gemm_CUDA_v3IiEvPT_PKS0_S3_iii)
        /*0038*/ 	.word	0x0000001f


	//----- nvinfo : EIATTR_FRAME_SIZE
	.align		4
.L_52:
        /*003c*/ 	.byte	0x04, 0x11
        /*003e*/ 	.short	(.L_54 - .L_53)
	.align		4
.L_53:
        /*0040*/ 	.word	index@(_Z12gemm_CUDA_v3IiEvPT_PKS0_S3_iii)
        /*0044*/ 	.word	0x00000000


	//----- nvinfo : EIATTR_REGCOUNT
	.align		4
.L_54:
        /*0048*/ 	.byte	0x04, 0x2f
        /*004a*/ 	.short	(.L_56 - .L_55)
	.align		4
.L_55:
        /*004c*/ 	.word	index@(_ZN3cub18CUB_300001_SM_10006detail11EmptyKernelIvEEvv)
        /*0050*/ 	.word	0x00000004


	//----- nvinfo : EIATTR_FRAME_SIZE
	.align		4
.L_56:
        /*0054*/ 	.byte	0x04, 0x11
        /*0056*/ 	.short	(.L_58 - .L_57)
	.align		4
.L_57:
        /*0058*/ 	.word	index@(_ZN3cub18CUB_300001_SM_10006detail11EmptyKernelIvEEvv)
        /*005c*/ 	.word	0x00000000


	//----- nvinfo : EIATTR_REGCOUNT
	.align		4
.L_58:
        /*0060*/ 	.byte	0x04, 0x2f
        /*0062*/ 	.short	(.L_60 - .L_59)
	.align		4
.L_59:
        /*0064*/ 	.word	index@(_ZN3cub18CUB_300001_SM_10006detail8for_each13static_kernelINS2_12policy_hub_t12policy_500_tEmN6thrust24THRUST_300001_SM_1000_NS8cuda_cub20__uninitialized_fill7functorINS7_10device_ptrIiEEiEEEEvT0_T1_)
        /*0068*/ 	.word	0x00000008


	//----- nvinfo : EIATTR_FRAME_SIZE
	.align		4
.L_60:
        /*006c*/ 	.byte	0x04, 0x11
        /*006e*/ 	.short	(.L_62 - .L_61)
	.align		4
.L_61:
        /*0070*/ 	.word	index@(_ZN3cub18CUB_300001_SM_10006detail8for_each13static_kernelINS2_12policy_hub_t12policy_500_tEmN6thrust24THRUST_300001_SM_1000_NS8cuda_cub20__uninitialized_fill7functorINS7_10device_ptrIiEEiEEEEvT0_T1_)
        /*0074*/ 	.word	0x00000000


	//----- nvinfo : EIATTR_MIN_STACK_SIZE
	.align		4
.L_62:
        /*0078*/ 	.byte	0x04, 0x12
        /*007a*/ 	.short	(.L_64 - .L_63)
	.align		4
.L_63:
        /*007c*/ 	.word	index@(_ZN3cub18CUB_300001_SM_10006detail8for_each13static_kernelINS2_12policy_hub_t12policy_500_tEmN6thrust24THRUST_300001_SM_1000_NS8cuda_cub20__uninitialized_fill7functorINS7_10device_ptrIiEEiEEEEvT0_T1_)
        /*0080*/ 	.word	0x00000000


	//----- nvinfo : EIATTR_MIN_STACK_SIZE
	.align		4
.L_64:
        /*0084*/ 	.byte	0x04, 0x12
        /*0086*/ 	.short	(.L_66 - .L_65)
	.align		4
.L_65:
        /*0088*/ 	.word	index@(_ZN3cub18CUB_300001_SM_10006detail11EmptyKernelIvEEvv)
        /*008c*/ 	.word	0x00000000


	//----- nvinfo : EIATTR_MIN_STACK_SIZE
	.align		4
.L_66:
        /*0090*/ 	.byte	0x04, 0x12
        /*0092*/ 	.short	(.L_68 - .L_67)
	.align		4
.L_67:
        /*0094*/ 	.word	index@(_Z12gemm_CUDA_v3IiEvPT_PKS0_S3_iii)
        /*0098*/ 	.word	0x00000000


	//----- nvinfo : EIATTR_MIN_STACK_SIZE
	.align		4
.L_68:
        /*009c*/ 	.byte	0x04, 0x12
        /*009e*/ 	.short	(.L_70 - .L_69)
	.align		4
.L_69:
        /*00a0*/ 	.word	index@(_Z9gemm_CUDAIiEvPT_PKS0_S3_iii)
        /*00a4*/ 	.word	0x00000000


	//----- nvinfo : EIATTR_MIN_STACK_SIZE
	.align		4
.L_70:
        /*00a8*/ 	.byte	0x04, 0x12
        /*00aa*/ 	.short	(.L_72 - .L_71)
	.align		4
.L_71:
        /*00ac*/ 	.word	index@(_Z10gemm_naiveIiEvPKT_S2_PS0_iii)
        /*00b0*/ 	.word	0x00000000
.L_72:


//--------------------- .nv.compat                --------------------------
	.section	.nv.compat,"",@"SHT_CUDA_COMPAT_INFO"
	.align	4
        /*0000*/ 	.byte	0x02, 0x09, 0x00, 0x00, 0x02, 0x02, 0x01, 0x00, 0x02, 0x05, 0x05, 0x00, 0x03, 0x07, 0x01, 0x01
        /*0010*/ 	.byte	0x02, 0x03, 0x00, 0x00, 0x02, 0x06, 0x01, 0x00, 0x04, 0x0b, 0x08, 0x00, 0x09, 0x00, 0x00, 0x00
        /*0020*/ 	.byte	0x00, 0x00, 0x00, 0x00


//--------------------- .nv.info._ZN3cub18CUB_300001_SM_10006detail8for_each13static_kernelINS2_12policy_hub_t12policy_500_tEmN6thrust24THRUST_300001_SM_1000_NS8cuda_cub20__uninitialized_fill7functorINS7_10device_ptrIiEEiEEEEvT0_T1_ --------------------------
	.section	.nv.info._ZN3cub18CUB_300001_SM_10006detail8for_each13static_kernelINS2_12policy_hub_t12policy_500_tEmN6thrust24THRUST_300001_SM_1000_NS8cuda_cub20__uninitialized_fill7functorINS7_10device_ptrIiEEiEEEEvT0_T1_,"",@"SHT_CUDA_INFO"
	.sectionflags	@""
	.align	4


	//----- nvinfo : EIATTR_CUDA_API_VERSION
	.align		4
        /*0000*/ 	.byte	0x04, 0x37
        /*0002*/ 	.short	(.L_74 - .L_73)
.L_73:
        /*0004*/ 	.word	0x00000082


	//----- nvinfo : EIATTR_KPARAM_INFO
	.align		4
.L_74:
        /*0008*/ 	.byte	0x04, 0x17
        /*000a*/ 	.short	(.L_76 - .L_75)
.L_75:
        /*000c*/ 	.word	0x00000000
        /*0010*/ 	.short	0x0001
        /*0012*/ 	.short	0x0008
        /*0014*/ 	.byte	0x00, 0xf0, 0x41, 0x00


	//----- nvinfo : EIATTR_KPARAM_INFO
	.align		4
.L_76:
        /*0018*/ 	.byte	0x04, 0x17
        /*001a*/ 	.short	(.L_78 - .L_77)
.L_77:
        /*001c*/ 	.word	0x00000000
        /*0020*/ 	.short	0x0000
        /*0022*/ 	.short	0x0000
        /*0024*/ 	.byte	0x00, 0xf0, 0x21, 0x00


	//----- nvinfo : EIATTR_SPARSE_MMA_MASK
	.align		4
.L_78:
        /*0028*/ 	.byte	0x03, 0x50
        /*002a*/ 	.short	0x0000


	//----- nvinfo : EIATTR_MAXREG_COUNT
	.align		4
        /*002c*/ 	.byte	0x03, 0x1b
        /*002e*/ 	.short	0x00ff


	//----- nvinfo : EIATTR_MERCURY_ISA_VERSION
	.align		4
        /*0030*/ 	.byte	0x03, 0x5f
        /*0032*/ 	.short	0x0101


	//----- nvinfo : EIATTR_VRC_CTA_INIT_COUNT
	.align		4
        /*0034*/ 	.byte	0x02, 0x4a
	.zero		1
	.zero		1


	//----- nvinfo : EIATTR_EXIT_INSTR_OFFSETS
	.align		4
        /*0038*/ 	.byte	0x04, 0x1c
        /*003a*/ 	.short	(.L_80 - .L_79)


	//   ....[0]....
.L_79:
        /*003c*/ 	.word	0x00000130


	//   ....[1]....
        /*0040*/ 	.word	0x00000230


	//   ....[2]....
        /*0044*/ 	.word	0x00000260


	//----- nvinfo : EIATTR_MAX_THREADS
	.align		4
.L_80:
        /*0048*/ 	.byte	0x04, 0x05
        /*004a*/ 	.short	(.L_82 - .L_81)
.L_81:
        /*004c*/ 	.word	0x00000100
        /*0050*/ 	.word	0x00000001
        /*0054*/ 	.word	0x00000001


	//----- nvinfo : EIATTR_CBANK_PARAM_SIZE
	.align		4
.L_82:
        /*0058*/ 	.byte	0x03, 0x19
        /*005a*/ 	.short	0x0018


	//----- nvinfo : EIATTR_PARAM_CBANK
	.align		4
        /*005c*/ 	.byte	0x04, 0x0a
        /*005e*/ 	.short	(.L_84 - .L_83)
	.align		4
.L_83:
        /*0060*/ 	.word	index@(.nv.constant0._ZN3cub18CUB_300001_SM_10006detail8for_each13static_kernelINS2_12policy_hub_t12policy_500_tEmN6thrust24THRUST_300001_SM_1000_NS8cuda_cub20__uninitialized_fill7functorINS7_10device_ptrIiEEiEEEEvT0_T1_)
        /*0064*/ 	.short	0x0380
        /*0066*/ 	.short	0x0018


	//----- nvinfo : EIATTR_SW_WAR
	.align		4
.L_84:
        /*0068*/ 	.byte	0x04, 0x36
        /*006a*/ 	.short	(.L_86 - .L_85)
.L_85:
        /*006c*/ 	.word	0x00000008
.L_86:


//--------------------- .nv.info._ZN3cub18CUB_300001_SM_10006detail11EmptyKernelIvEEvv --------------------------
	.section	.nv.info._ZN3cub18CUB_300001_SM_10006detail11EmptyKernelIvEEvv,"",@"SHT_CUDA_INFO"
	.sectionflags	@""
	.align	4


	//----- nvinfo : EIATTR_CUDA_API_VERSION
	.align		4
        /*0000*/ 	.byte	0x04, 0x37
        /*0002*/ 	.short	(.L_88 - .L_87)
.L_87:
        /*0004*/ 	.word	0x00000082


	//----- nvinfo : EIATTR_SPARSE_MMA_MASK
	.align		4
.L_88:
        /*0008*/ 	.byte	0x03, 0x50
        /*000a*/ 	.short	0x0000


	//----- nvinfo : EIATTR_MAXREG_COUNT
	.align		4
        /*000c*/ 	.byte	0x03, 0x1b
        /*000e*/ 	.short	0x00ff


	//----- nvinfo : EIATTR_MERCURY_ISA_VERSION
	.align		4
        /*0010*/ 	.byte	0x03, 0x5f
        /*0012*/ 	.short	0x0101


	//----- nvinfo : EIATTR_VRC_CTA_INIT_COUNT
	.align		4
        /*0014*/ 	.byte	0x02, 0x4a
	.zero		1
	.zero		1


	//----- nvinfo : EIATTR_EXIT_INSTR_OFFSETS
	.align		4
        /*0018*/ 	.byte	0x04, 0x1c
        /*001a*/ 	.short	(.L_90 - .L_89)


	//   ....[0]....
.L_89:
        /*001c*/ 	.word	0x00000010


	//----- nvinfo : EIATTR_SW_WAR
	.align		4
.L_90:
        /*0020*/ 	.byte	0x04, 0x36
        /*0022*/ 	.short	(.L_92 - .L_91)
.L_91:
        /*0024*/ 	.word	0x00000008
.L_92:


//--------------------- .nv.info._Z12gemm_CUDA_v3IiEvPT_PKS0_S3_iii --------------------------
	.section	.nv.info._Z12gemm_CUDA_v3IiEvPT_PKS0_S3_iii,"",@"SHT_CUDA_INFO"
	.sectionflags	@""
	.align	4


	//----- nvinfo : EIATTR_CUDA_API_VERSION
	.align		4
        /*0000*/ 	.byte	0x04, 0x37
        /*0002*/ 	.short	(.L_94 - .L_93)
.L_93:
        /*0004*/ 	.word	0x00000082


	//----- nvinfo : EIATTR_KPARAM_INFO
	.align		4
.L_94:
        /*0008*/ 	.byte	0x04, 0x17
        /*000a*/ 	.short	(.L_96 - .L_95)
.L_95:
        /*000c*/ 	.word	0x00000000
        /*0010*/ 	.short	0x0005
        /*0012*/ 	.short	0x0020
        /*0014*/ 	.byte	0x00, 0xf0, 0x11, 0x00


	//----- nvinfo : EIATTR_KPARAM_INFO
	.align		4
.L_96:
        /*0018*/ 	.byte	0x04, 0x17
        /*001a*/ 	.short	(.L_98 - .L_97)
.L_97:
        /*001c*/ 	.word	0x00000000
        /*0020*/ 	.short	0x0004
        /*0022*/ 	.short	0x001c
        /*0024*/ 	.byte	0x00, 0xf0, 0x11, 0x00


	//----- nvinfo : EIATTR_KPARAM_INFO
	.align		4
.L_98:
        /*0028*/ 	.byte	0x04, 0x17
        /*002a*/ 	.short	(.L_100 - .L_99)
.L_99:
        /*002c*/ 	.word	0x00000000
        /*0030*/ 	.short	0x0003
        /*0032*/ 	.short	0x0018
        /*0034*/ 	.byte	0x00, 0xf0, 0x11, 0x00


	//----- nvinfo : EIATTR_KPARAM_INFO
	.align		4
.L_100:
        /*0038*/ 	.byte	0x04, 0x17
        /*003a*/ 	.short	(.L_102 - .L_101)
.L_101:
        /*003c*/ 	.word	0x00000000
        /*0040*/ 	.short	0x0002
        /*0042*/ 	.short	0x0010
        /*0044*/ 	.byte	0x00, 0xf5, 0x21, 0x00


	//----- nvinfo : EIATTR_KPARAM_INFO
	.align		4
.L_102:
        /*0048*/ 	.byte	0x04, 0x17
        /*004a*/ 	.short	(.L_104 - .L_103)
.L_103:
        /*004c*/ 	.word	0x00000000
        /*0050*/ 	.short	0x0001
        /*0052*/ 	.short	0x0008
        /*0054*/ 	.byte	0x00, 0xf5, 0x21, 0x00


	//----- nvinfo : EIATTR_KPARAM_INFO
	.align		4
.L_104:
        /*0058*/ 	.byte	0x04, 0x17
        /*005a*/ 	.short	(.L_106 - .L_105)
.L_105:
        /*005c*/ 	.word	0x00000000
        /*0060*/ 	.short	0x0000
        /*0062*/ 	.short	0x0000
        /*0064*/ 	.byte	0x00, 0xf5, 0x21, 0x00


	//----- nvinfo : EIATTR_SPARSE_MMA_MASK
	.align		4
.L_106:
        /*0068*/ 	.byte	0x03, 0x50
        /*006a*/ 	.short	0x0000


	//----- nvinfo : EIATTR_MAXREG_COUNT
	.align		4
        /*006c*/ 	.byte	0x03, 0x1b
        /*006e*/ 	.short	0x00ff


	//----- nvinfo : EIATTR_NUM_BARRIERS
	.align		4
        /*0070*/ 	.byte	0x02, 0x4c
        /*0072*/ 	.byte	0x01
	.zero		1


	//----- nvinfo : EIATTR_MERCURY_ISA_VERSION
	.align		4
        /*0074*/ 	.byte	0x03, 0x5f
        /*0076*/ 	.short	0x0101


	//----- nvinfo : EIATTR_VRC_CTA_INIT_COUNT
	.align		4
        /*0078*/ 	.byte	0x02, 0x4a
	.zero		1
	.zero		1


	//----- nvinfo : EIATTR_EXIT_INSTR_OFFSETS
	.align		4
        /*007c*/ 	.byte	0x04, 0x1c
        /*007e*/ 	.short	(.L_108 - .L_107)


	//   ....[0]....
.L_107:
        /*0080*/ 	.word	0x000005e0


	//   ....[1]....
        /*0084*/ 	.word	0x00000630


	//----- nvinfo : EIATTR_CBANK_PARAM_SIZE
	.align		4
.L_108:
        /*0088*/ 	.byte	0x03, 0x19
        /*008a*/ 	.short	0x0024


	//----- nvinfo : EIATTR_PARAM_CBANK
	.align		4
        /*008c*/ 	.byte	0x04, 0x0a
        /*008e*/ 	.short	(.L_110 - .L_109)
	.align		4
.L_109:
        /*0090*/ 	.word	index@(.nv.constant0._Z12gemm_CUDA_v3IiEvPT_PKS0_S3_iii)
        /*0094*/ 	.short	0x0380
        /*0096*/ 	.short	0x0024


	//----- nvinfo : EIATTR_SW_WAR
	.align		4
.L_110:
        /*0098*/ 	.byte	0x04, 0x36
        /*009a*/ 	.short	(.L_112 - .L_111)
.L_111:
        /*009c*/ 	.word	0x00000008
.L_112:


//--------------------- .nv.info._Z9gemm_CUDAIiEvPT_PKS0_S3_iii --------------------------
	.section	.nv.info._Z9gemm_CUDAIiEvPT_PKS0_S3_iii,"",@"SHT_CUDA_INFO"
	.sectionflags	@""
	.align	4


	//----- nvinfo : EIATTR_CUDA_API_VERSION
	.align		4
        /*0000*/ 	.byte	0x04, 0x37
        /*0002*/ 	.short	(.L_114 - .L_113)
.L_113:
        /*0004*/ 	.word	0x00000082


	//----- nvinfo : EIATTR_KPARAM_INFO
	.align		4
.L_114:
        /*0008*/ 	.byte	0x04, 0x17
        /*000a*/ 	.short	(.L_116 - .L_115)
.L_115:
        /*000c*/ 	.word	0x00000000
        /*0010*/ 	.short	0x0005
        /*0012*/ 	.short	0x0020
        /*0014*/ 	.byte	0x00, 0xf0, 0x11, 0x00


	//----- nvinfo : EIATTR_KPARAM_INFO
	.align		4
.L_116:
        /*0018*/ 	.byte	0x04, 0x17
        /*001a*/ 	.short	(.L_118 - .L_117)
.L_117:
        /*001c*/ 	.word	0x00000000
        /*0020*/ 	.short	0x0004
        /*0022*/ 	.short	0x001c
        /*0024*/ 	.byte	0x00, 0xf0, 0x11, 0x00


	//----- nvinfo : EIATTR_KPARAM_INFO
	.align		4
.L_118:
        /*0028*/ 	.byte	0x04, 0x17
        /*002a*/ 	.short	(.L_120 - .L_119)
.L_119:
        /*002c*/ 	.word	0x00000000
        /*0030*/ 	.short	0x0003
        /*0032*/ 	.short	0x0018
        /*0034*/ 	.byte	0x00, 0xf0, 0x11, 0x00


	//----- nvinfo : EIATTR_KPARAM_INFO
	.align		4
.L_120:
        /*0038*/ 	.byte	0x04, 0x17
        /*003a*/ 	.short	(.L_122 - .L_121)
.L_121:
        /*003c*/ 	.word	0x00000000
        /*0040*/ 	.short	0x0002
        /*0042*/ 	.short	0x0010
        /*0044*/ 	.byte	0x00, 0xf5, 0x21, 0x00


	//----- nvinfo : EIATTR_KPARAM_INFO
	.align		4
.L_122:
        /*0048*/ 	.byte	0x04, 0x17
        /*004a*/ 	.short	(.L_124 - .L_123)
.L_123:
        /*004c*/ 	.word	0x00000000
        /*0050*/ 	.short	0x0001
        /*0052*/ 	.short	0x0008
        /*0054*/ 	.byte	0x00, 0xf5, 0x21, 0x00


	//----- nvinfo : EIATTR_KPARAM_INFO
	.align		4
.L_124:
        /*0058*/ 	.byte	0x04, 0x17
        /*005a*/ 	.short	(.L_126 - .L_125)
.L_125:
        /*005c*/ 	.word	0x00000000
        /*0060*/ 	.short	0x0000
        /*0062*/ 	.short	0x0000
        /*0064*/ 	.byte	0x00, 0xf5, 0x21, 0x00


	//----- nvinfo : EIATTR_SPARSE_MMA_MASK
	.align		4
.L_126:
        /*0068*/ 	.byte	0x03, 0x50
        /*006a*/ 	.short	0x0000


	//----- nvinfo : EIATTR_MAXREG_COUNT
	.align		4
        /*006c*/ 	.byte	0x03, 0x1b
        /*006e*/ 	.short	0x0040


	//----- nvinfo : EIATTR_NUM_BARRIERS
	.align		4
        /*0070*/ 	.byte	0x02, 0x4c
        /*0072*/ 	.byte	0x01
	.zero		1


	//----- nvinfo : EIATTR_MERCURY_ISA_VERSION
	.align		4
        /*0074*/ 	.byte	0x03, 0x5f
        /*0076*/ 	.short	0x0101


	//----- nvinfo : EIATTR_VRC_CTA_INIT_COUNT
	.align		4
        /*0078*/ 	.byte	0x02, 0x4a
	.zero		1
	.zero		1


	//----- nvinfo : EIATTR_EXIT_INSTR_OFFSETS
	.align		4
        /*007c*/ 	.byte	0x04, 0x1c
        /*007e*/ 	.short	(.L_128 - .L_127)


	//   ....[0]....
.L_127:
        /*0080*/ 	.word	0x000005e0


	//   ....[1]....
        /*0084*/ 	.word	0x00000630


	//----- nvinfo : EIATTR_MAX_THREADS
	.align		4
.L_128:
        /*0088*/ 	.byte	0x04, 0x05
        /*008a*/ 	.short	(.L_130 - .L_129)
.L_129:
        /*008c*/ 	.word	0x00000400
        /*0090*/ 	.word	0x00000001
        /*0094*/ 	.word	0x00000001


	//----- nvinfo : EIATTR_CBANK_PARAM_SIZE
	.align		4
.L_130:
        /*0098*/ 	.byte	0x03, 0x19
        /*009a*/ 	.short	0x0024


	//----- nvinfo : EIATTR_PARAM_CBANK
	.align		4
        /*009c*/ 	.byte	0x04, 0x0a
        /*009e*/ 	.short	(.L_132 - .L_131)
	.align		4
.L_131:
        /*00a0*/ 	.word	index@(.nv.constant0._Z9gemm_CUDAIiEvPT_PKS0_S3_iii)
        /*00a4*/ 	.short	0x0380
        /*00a6*/ 	.short	0x0024


	//----- nvinfo : EIATTR_SW_WAR
	.align		4
.L_132:
        /*00a8*/ 	.byte	0x04, 0x36
        /*00aa*/ 	.short	(.L_134 - .L_133)
.L_133:
        /*00ac*/ 	.word	0x00000008
.L_134:


//--------------------- .nv.info._Z10gemm_naiveIiEvPKT_S2_PS0_iii --------------------------
	.section	.nv.info._Z10gemm_naiveIiEvPKT_S2_PS0_iii,"",@"SHT_CUDA_INFO"
	.sectionflags	@""
	.align	4


	//----- nvinfo : EIATTR_CUDA_API_VERSION
	.align		4
        /*0000*/ 	.byte	0x04, 0x37
        /*0002*/ 	.short	(.L_136 - .L_135)
.L_135:
        /*0004*/ 	.word	0x00000082


	//----- nvinfo : EIATTR_KPARAM_INFO
	.align		4
.L_136:
        /*0008*/ 	.byte	0x04, 0x17
        /*000a*/ 	.short	(.L_138 - .L_137)
.L_137:
        /*000c*/ 	.word	0x00000000
        /*0010*/ 	.short	0x0005
        /*0012*/ 	.short	0x0020
        /*0014*/ 	.byte	0x00, 0xf0, 0x11, 0x00


	//----- nvinfo : EIATTR_KPARAM_INFO
	.align		4
.L_138:
        /*0018*/ 	.byte	0x04, 0x17
        /*001a*/ 	.short	(.L_140 - .L_139)
.L_139:
        /*001c*/ 	.word	0x00000000
        /*0020*/ 	.short	0x0004
        /*0022*/ 	.short	0x001c
        /*0024*/ 	.byte	0x00, 0xf0, 0x11, 0x00


	//----- nvinfo : EIATTR_KPARAM_INFO
	.align		4
.L_140:
        /*0028*/ 	.byte	0x04, 0x17
        /*002a*/ 	.short	(.L_142 - .L_141)
.L_141:
        /*002c*/ 	.word	0x00000000
        /*0030*/ 	.short	0x0003
        /*0032*/ 	.short	0x0018
        /*0034*/ 	.byte	0x00, 0xf0, 0x11, 0x00


	//----- nvinfo : EIATTR_KPARAM_INFO
	.align		4
.L_142:
        /*0038*/ 	.byte	0x04, 0x17
        /*003a*/ 	.short	(.L_144 - .L_143)
.L_143:
        /*003c*/ 	.word	0x00000000
        /*0040*/ 	.short	0x0002
        /*0042*/ 	.short	0x0010
        /*0044*/ 	.byte	0x00, 0xf5, 0x21, 0x00


	//----- nvinfo : EIATTR_KPARAM_INFO
	.align		4
.L_144:
        /*0048*/ 	.byte	0x04, 0x17
        /*004a*/ 	.short	(.L_146 - .L_145)
.L_145:
        /*004c*/ 	.word	0x00000000
        /*0050*/ 	.short	0x0001
        /*0052*/ 	.short	0x0008
        /*0054*/ 	.byte	0x00, 0xf5, 0x21, 0x00


	//----- nvinfo : EIATTR_KPARAM_INFO
	.align		4
.L_146:
        /*0058*/ 	.byte	0x04, 0x17
        /*005a*/ 	.short	(.L_148 - .L_147)
.L_147:
        /*005c*/ 	.word	0x00000000
        /*0060*/ 	.short	0x0000
        /*0062*/ 	.short	0x0000
        /*0064*/ 	.byte	0x00, 0xf5, 0x21, 0x00


	//----- nvinfo : EIATTR_SPARSE_MMA_MASK
	.align		4
.L_148:
        /*0068*/ 	.byte	0x03, 0x50
        /*006a*/ 	.short	0x0000


	//----- nvinfo : EIATTR_MAXREG_COUNT
	.align		4
        /*006c*/ 	.byte	0x03, 0x1b
        /*006e*/ 	.short	0x0040


	//----- nvinfo : EIATTR_MERCURY_ISA_VERSION
	.align		4
        /*0070*/ 	.byte	0x03, 0x5f
        /*0072*/ 	.short	0x0101


	//----- nvinfo : EIATTR_VRC_CTA_INIT_COUNT
	.align		4
        /*0074*/ 	.byte	0x02, 0x4a
	.zero		1
	.zero		1


	//----- nvinfo : EIATTR_EXIT_INSTR_OFFSETS
	.align		4
        /*0078*/ 	.byte	0x04, 0x1c
        /*007a*/ 	.short	(.L_150 - .L_149)


	//   ....[0]....
.L_149:
        /*007c*/ 	.word	0x000000d0


	//   ....[1]....
        /*0080*/ 	.word	0x00000850


	//----- nvinfo : EIATTR_MAX_THREADS
	.align		4
.L_150:
        /*0084*/ 	.byte	0x04, 0x05
        /*0086*/ 	.short	(.L_152 - .L_151)
.L_151:
        /*0088*/ 	.word	0x00000400
        /*008c*/ 	.word	0x00000001
        /*0090*/ 	.word	0x00000001


	//----- nvinfo : EIATTR_CBANK_PARAM_SIZE
	.align		4
.L_152:
        /*0094*/ 	.byte	0x03, 0x19
        /*0096*/ 	.short	0x0024


	//----- nvinfo : EIATTR_PARAM_CBANK
	.align		4
        /*0098*/ 	.byte	0x04, 0x0a
        /*009a*/ 	.short	(.L_154 - .L_153)
	.align		4
.L_153:
        /*009c*/ 	.word	index@(.nv.constant0._Z10gemm_naiveIiEvPKT_S2_PS0_iii)
        /*00a0*/ 	.short	0x0380
        /*00a2*/ 	.short	0x0024


	//----- nvinfo : EIATTR_SW_WAR
	.align		4
.L_154:
        /*00a4*/ 	.byte	0x04, 0x36
        /*00a6*/ 	.short	(.L_156 - .L_155)
.L_155:
        /*00a8*/ 	.word	0x00000008
.L_156:


//--------------------- .nv.callgraph             --------------------------
	.section	.nv.callgraph,"",@"SHT_CUDA_CALLGRAPH"
	.align	4
	.sectionentsize	8
	.align		4
        /*0000*/ 	.word	0x00000000
	.align		4
        /*0004*/ 	.word	0xffffffff
	.align		4
        /*0008*/ 	.word	0x00000000
	.align		4
        /*000c*/ 	.word	0xfffffffe
	.align		4
        /*0010*/ 	.word	0x00000000
	.align		4
        /*0014*/ 	.word	0xfffffffd
	.align		4
        /*0018*/ 	.word	0x00000000
	.align		4
        /*001c*/ 	.word	0xfffffffc


//--------------------- .nv.constant4             --------------------------
	.section	.nv.constant4,"a",@progbits
	.align	8
	.align		8
.nv.constant4:
        /*0000*/ 	.dword	_ZN34_INTERNAL_99b0a8c3_4_k_cu_870102974cuda3std3__45__cpo5beginE
	.align		8
        /*0008*/ 	.dword	_ZN34_INTERNAL_99b0a8c3_4_k_cu_870102974cuda3std3__45__cpo3endE
	.align		8
        /*0010*/ 	.dword	_ZN34_INTERNAL_99b0a8c3_4_k_cu_870102974cuda3std3__45__cpo6cbeginE
	.align		8
        /*0018*/ 	.dword	_ZN34_INTERNAL_99b0a8c3_4_k_cu_870102974cuda3std3__45__cpo4cendE
	.align		8
        /*0020*/ 	.dword	_ZN34_INTERNAL_99b0a8c3_4_k_cu_870102974cuda3std3__45__cpo6rbeginE
	.align		8
        /*0028*/ 	.dword	_ZN34_INTERNAL_99b0a8c3_4_k_cu_870102974cuda3std3__45__cpo4rendE
	.align		8
        /*0030*/ 	.dword	_ZN34_INTERNAL_99b0a8c3_4_k_cu_870102974cuda3std3__45__cpo7crbeginE
	.align		8
        /*0038*/ 	.dword	_ZN34_INTERNAL_99b0a8c3_4_k_cu_870102974cuda3std3__45__cpo5crendE
	.align		8
        /*0040*/ 	.dword	_ZN34_INTERNAL_99b0a8c3_4_k_cu_870102974cuda3std3__436_GLOBAL__N__99b0a8c3_4_k_cu_870102976ignoreE
	.align		8
        /*0048*/ 	.dword	_ZN34_INTERNAL_99b0a8c3_4_k_cu_870102974cuda3std3__419piecewise_constructE
	.align		8
        /*0050*/ 	.dword	_ZN34_INTERNAL_99b0a8c3_4_k_cu_870102974cuda3std3__48in_placeE
	.align		8
        /*0058*/ 	.dword	_ZN34_INTERNAL_99b0a8c3_4_k_cu_870102974cuda3std3__420unreachable_sentinelE
	.align		8
        /*0060*/ 	.dword	_ZN34_INTERNAL_99b0a8c3_4_k_cu_870102974cuda3std3__47nulloptE
	.align		8
        /*0068*/ 	.dword	_ZN34_INTERNAL_99b0a8c3_4_k_cu_870102974cuda3std3__48unexpectE
	.align		8
        /*0070*/ 	.dword	_ZN34_INTERNAL_99b0a8c3_4_k_cu_870102974cuda3std6ranges3__45__cpo4swapE
	.align		8
        /*0078*/ 	.dword	_ZN34_INTERNAL_99b0a8c3_4_k_cu_870102974cuda3std6ranges3__45__cpo9iter_moveE
	.align		8
        /*0080*/ 	.dword	_ZN34_INTERNAL_99b0a8c3_4_k_cu_870102974cuda3std6ranges3__45__cpo5beginE
	.align		8
        /*0088*/ 	.dword	_ZN34_INTERNAL_99b0a8c3_4_k_cu_870102974cuda3std6ranges3__45__cpo3endE
	.align		8
        /*0090*/ 	.dword	_ZN34_INTERNAL_99b0a8c3_4_k_cu_870102974cuda3std6ranges3__45__cpo6cbeginE
	.align		8
        /*0098*/ 	.dword	_ZN34_INTERNAL_99b0a8c3_4_k_cu_870102974cuda3std6ranges3__45__cpo4cendE
	.align		8
        /*00a0*/ 	.dword	_ZN34_INTERNAL_99b0a8c3_4_k_cu_870102974cuda3std6ranges3__45__cpo7advanceE
	.align		8
        /*00a8*/ 	.dword	_ZN34_INTERNAL_99b0a8c3_4_k_cu_870102974cuda3std6ranges3__45__cpo9iter_swapE
	.align		8
        /*00b0*/ 	.dword	_ZN34_INTERNAL_99b0a8c3_4_k_cu_870102974cuda3std6ranges3__45__cpo4nextE
	.align		8
        /*00b8*/ 	.dword	_ZN34_INTERNAL_99b0a8c3_4_k_cu_870102974cuda3std6ranges3__45__cpo4prevE
	.align		8
        /*00c0*/ 	.dword	_ZN34_INTERNAL_99b0a8c3_4_k_cu_870102974cuda3std6ranges3__45__cpo4dataE
	.align		8
        /*00c8*/ 	.dword	_ZN34_INTERNAL_99b0a8c3_4_k_cu_870102974cuda3std6ranges3__45__cpo5cdataE
	.align		8
        /*00d0*/ 	.dword	_ZN34_INTERNAL_99b0a8c3_4_k_cu_870102974cuda3std6ranges3__45__cpo4sizeE
	.align		8
        /*00d8*/ 	.dword	_ZN34_INTERNAL_99b0a8c3_4_k_cu_870102974cuda3std6ranges3__45__cpo5ssizeE
	.align		8
        /*00e0*/ 	.dword	_ZN34_INTERNAL_99b0a8c3_4_k_cu_870102974cuda3std6ranges3__45__cpo8distanceE
	.align		8
        /*00e8*/ 	.dword	_ZN34_INTERNAL_99b0a8c3_4_k_cu_870102976thrust24THRUST_300001_SM_1000_NS8cuda_cub3parE
	.align		8
        /*00f0*/ 	.dword	_ZN34_INTERNAL_99b0a8c3_4_k_cu_870102976thrust24THRUST_300001_SM_1000_NS8cuda_cub10par_nosyncE
	.align		8
        /*00f8*/ 	.dword	_ZN34_INTERNAL_99b0a8c3_4_k_cu_870102976thrust24THRUST_300001_SM_1000_NS6system6detail10sequential3seqE
	.align		8
        /*0100*/ 	.dword	_ZN34_INTERNAL_99b0a8c3_4_k_cu_870102976thrust24THRUST_300001_SM_1000_NS12placeholders2_1E
	.align		8
        /*0108*/ 	.dword	_ZN34_INTERNAL_99b0a8c3_4_k_cu_870102976thrust24THRUST_300001_SM_1000_NS12placeholders2_2E
	.align		8
        /*0110*/ 	.dword	_ZN34_INTERNAL_99b0a8c3_4_k_cu_870102976thrust24THRUST_300001_SM_1000_NS12placeholders2_3E
	.align		8
        /*0118*/ 	.dword	_ZN34_INTERNAL_99b0a8c3_4_k_cu_870102976thrust24THRUST_300001_SM_1000_NS12placeholders2_4E
	.align		8
        /*0120*/ 	.dword	_ZN34_INTERNAL_99b0a8c3_4_k_cu_870102976thrust24THRUST_300001_SM_1000_NS12placeholders2_5E
	.align		8
        /*0128*/ 	.dword	_ZN34_INTERNAL_99b0a8c3_4_k_cu_870102976thrust24THRUST_300001_SM_1000_NS12placeholders2_6E
	.align		8
        /*0130*/ 	.dword	_ZN34_INTERNAL_99b0a8c3_4_k_cu_870102976thrust24THRUST_300001_SM_1000_NS12placeholders2_7E
	.align		8
        /*0138*/ 	.dword	_ZN34_INTERNAL_99b0a8c3_4_k_cu_870102976thrust24THRUST_300001_SM_1000_NS12placeholders2_8E
	.align		8
        /*0140*/ 	.dword	_ZN34_INTERNAL_99b0a8c3_4_k_cu_870102976thrust24THRUST_300001_SM_1000_NS12placeholders2_9E
	.align		8
        /*0148*/ 	.dword	_ZN34_INTERNAL_99b0a8c3_4_k_cu_870102976thrust24THRUST_300001_SM_1000_NS12placeholders3_10E
	.align		8
        /*0150*/ 	.dword	_ZN34_INTERNAL_99b0a8c3_4_k_cu_870102976thrust24THRUST_300001_SM_1000_NS3seqE


//--------------------- .text._ZN3cub18CUB_300001_SM_10006detail8for_each13static_kernelINS2_12policy_hub_t12policy_500_tEmN6thrust24THRUST_300001_SM_1000_NS8cuda_cub20__uninitialized_fill7functorINS7_10device_ptrIiEEiEEEEvT0_T1_ --------------------------
	.section	.text._ZN3cub18CUB_300001_SM_10006detail8for_each13static_kernelINS2_12policy_hub_t12policy_500_tEmN6thrust24THRUST_300001_SM_1000_NS8cuda_cub20__uninitialized_fill7functorINS7_10device_ptrIiEEiEEEEvT0_T1_,"ax",@progbits
	.align	128
        .global         _ZN3cub18CUB_300001_SM_10006detail8for_each13static_kernelINS2_12policy_hub_t12policy_500_tEmN6thrust24THRUST_300001_SM_1000_NS8cuda_cub20__uninitialized_fill7functorINS7_10device_ptrIiEEiEEEEvT0_T1_
        .type           _ZN3cub18CUB_300001_SM_10006detail8for_each13static_kernelINS2_12policy_hub_t12policy_500_tEmN6thrust24THRUST_300001_SM_1000_NS8cuda_cub20__uninitialized_fill7functorINS7_10device_ptrIiEEiEEEEvT0_T1_,@function
        .size           _ZN3cub18CUB_300001_SM_10006detail8for_each13static_kernelINS2_12policy_hub_t12policy_500_tEmN6thrust24THRUST_300001_SM_1000_NS8cuda_cub20__uninitialized_fill7functorINS7_10device_ptrIiEEiEEEEvT0_T1_,(.L_x_14 - _ZN3cub18CUB_300001_SM_10006detail8for_each13static_kernelINS2_12policy_hub_t12policy_500_tEmN6thrust24THRUST_300001_SM_1000_NS8cuda_cub20__uninitialized_fill7functorINS7_10device_ptrIiEEiEEEEvT0_T1_)
        .other          _ZN3cub18CUB_300001_SM_10006detail8for_each13static_kernelINS2_12policy_hub_t12policy_500_tEmN6thrust24THRUST_300001_SM_1000_NS8cuda_cub20__uninitialized_fill7functorINS7_10device_ptrIiEEiEEEEvT0_T1_,@"STO_CUDA_ENTRY STV_DEFAULT"
_ZN3cub18CUB_300001_SM_10006detail8for_each13static_kernelINS2_12policy_hub_t12policy_500_tEmN6thrust24THRUST_300001_SM_1000_NS8cuda_cub20__uninitialized_fill7functorINS7_10device_ptrIiEEiEEEEvT0_T1_:
.text._ZN3cub18CUB_300001_SM_10006detail8for_each13static_kernelINS2_12policy_hub_t12policy_500_tEmN6thrust24THRUST_300001_SM_1000_NS8cuda_cub20__uninitialized_fill7functorINS7_10device_ptrIiEEiEEEEvT0_T1_:
[----:B------:R-:W-:Y:S08]  /*0000*/  LDC R1, c[0x0][0x37c] ;  /* 0x0000df00ff017b82 */ /* 0x000ff00000000800 */
[----:B------:R-:W0:Y:S01]  /*0010*/  S2UR UR4, SR_CTAID.X ;  /* 0x00000000000479c3 */ /* 0x000e220000002500 */
[----:B------:R-:W1:Y:S01]  /*0020*/  LDCU.64 UR6, c[0x0][0x380] ;  /* 0x00007000ff0677ac */ /* 0x000e620008000a00 */
[----:B------:R-:W2:Y:S01]  /*0030*/  LDCU.64 UR8, c[0x0][0x358] ;  /* 0x00006b00ff0877ac */ /* 0x000ea20008000a00 */
[----:B0-----:R-:W-:-:S04]  /*0040*/  UIMAD.WIDE.U32 UR4, UR4, 0x200, URZ ;  /* 0x00000200040478a5 */ /* 0x001fc8000f8e00ff */
[----:B-1----:R-:W-:-:S04]  /*0050*/  UIADD3 UR6, UP0, UPT, -UR4, UR6, URZ ;  /* 0x0000000604067290 */ /* 0x002fc8000ff1e1ff */
[----:B------:R-:W-:Y:S02]  /*0060*/  UIADD3.X UR7, UPT, UPT, ~UR5, UR7, URZ, UP0, !UPT ;  /* 0x0000000705077290 */ /* 0x000fe400087fe5ff */
[----:B------:R-:W-:-:S04]  /*0070*/  UISETP.GE.U32.AND UP0, UPT, UR6, 0x200, UPT ;  /* 0x000002000600788c */ /* 0x000fc8000bf06070 */
[----:B------:R-:W-:-:S09]  /*0080*/  UISETP.GE.U32.AND.EX UP0, UPT, UR7, URZ, UPT, UP0 ;  /* 0x000000ff0700728c */ /* 0x000fd2000bf06100 */
[----:B--2---:R-:W-:Y:S05]  /*0090*/  BRA.U !UP0, `(.L_x_0) ;  /* 0x0000000108287547 */ /* 0x004fea000b800000 */
[----:B------:R-:W0:Y:S01]  /*00a0*/  S2R R0, SR_TID.X ;  /* 0x0000000000007919 */ /* 0x000e220000002100 */
[----:B------:R-:W1:Y:S01]  /*00b0*/  LDCU.64 UR6, c[0x0][0x388] ;  /* 0x00007100ff0677ac */ /* 0x000e620008000a00 */
[----:B------:R-:W2:Y:S01]  /*00c0*/  LDC R5, c[0x0][0x390] ;  /* 0x0000e400ff057b82 */ /* 0x000ea20000000800 */
[----:B0-----:R-:W-:-:S05]  /*00d0*/  IADD3 R0, P0, PT, R0, UR4, RZ ;  /* 0x0000000400007c10 */ /* 0x001fca000ff1e0ff */
[----:B------:R-:W-:Y:S01]  /*00e0*/  IMAD.X R3, RZ, RZ, UR5, P0 ;  /* 0x00000005ff037e24 */ /* 0x000fe200080e06ff */
[----:B-1----:R-:W-:-:S04]  /*00f0*/  LEA R2, P0, R0, UR6, 0x2 ;  /* 0x0000000600027c11 */ /* 0x002fc8000f8010ff */
[----:B------:R-:W-:-:S05]  /*0100*/  LEA.HI.X R3, R0, UR7, R3, 0x2, P0 ;  /* 0x0000000700037c11 */ /* 0x000fca00080f1403 */
[----:B--2---:R-:W-:Y:S04]  /*0110*/  STG.E desc[UR8][R2.64], R5 ;  /* 0x0000000502007986 */ /* 0x004fe8000c101908 */
[----:B------:R-:W-:Y:S01]  /*0120*/  STG.E desc[UR8][R2.64+0x400], R5 ;  /* 0x0004000502007986 */ /* 0x000fe2000c101908 */
[----:B------:R-:W-:Y:S05]  /*0130*/  EXIT ;  /* 0x000000000000794d */ /* 0x000fea0003800000 */
.L_x_0:
[----:B------:R-:W0:Y:S01]  /*0140*/  S2R R0, SR_TID.X ;  /* 0x0000000000007919 */ /* 0x000e220000002100 */
[----:B------:R-:W-:Y:S01]  /*0150*/  IMAD.U32 R2, RZ, RZ, UR7 ;  /* 0x00000007ff027e24 */ /* 0x000fe2000f8e00ff */
[----:B------:R-:W1:Y:S01]  /*0160*/  LDCU.64 UR10, c[0x0][0x388] ;  /* 0x00007100ff0a77ac */ /* 0x000e620008000a00 */
[----:B------:R-:W-:Y:S01]  /*0170*/  IMAD.U32 R4, RZ, RZ, UR7 ;  /* 0x00000007ff047e24 */ /* 0x000fe2000f8e00ff */
[----:B0-----:R-:W-:-:S04]  /*0180*/  ISETP.LT.U32.AND P0, PT, R0, UR6, PT ;  /* 0x0000000600007c0c */ /* 0x001fc8000bf01070 */
[----:B------:R-:W-:Y:S01]  /*0190*/  ISETP.GT.U32.AND.EX P0, PT, R2, RZ, PT, P0 ;  /* 0x000000ff0200720c */ /* 0x000fe20003f04100 */
[C---:B------:R-:W-:Y:S01]  /*01a0*/  VIADD R2, R0.reuse, 0x100 ;  /* 0x0000010000027836 */ /* 0x040fe20000000000 */
[----:B------:R-:W-:-:S04]  /*01b0*/  IADD3 R0, P2, PT, R0, UR4, RZ ;  /* 0x0000000400007c10 */ /* 0x000fc8000ff5e0ff */
[----:B------:R-:W-:Y:S01]  /*01c0*/  ISETP.LT.U32.AND P1, PT, R2, UR6, PT ;  /* 0x0000000602007c0c */ /* 0x000fe2000bf21070 */
[----:B------:R-:W-:Y:S01]  /*01d0*/  IMAD.X R3, RZ, RZ, UR5, P2 ;  /* 0x00000005ff037e24 */ /* 0x000fe200090e06ff */
[----:B-1----:R-:W-:Y:S02]  /*01e0*/  LEA R2, P2, R0, UR10, 0x2 ;  /* 0x0000000a00027c11 */ /* 0x002fe4000f8410ff */
[----:B------:R-:W-:Y:S02]  /*01f0*/  ISETP.GT.U32.AND.EX P1, PT, R4, RZ, PT, P1 ;  /* 0x000000ff0400720c */ /* 0x000fe40003f24110 */
[----:B------:R-:W-:Y:S01]  /*0200*/  LEA.HI.X R3, R0, UR11, R3, 0x2, P2 ;  /* 0x0000000b00037c11 */ /* 0x000fe200090f1403 */
[----:B------:R-:W0:Y:S04]  /*0210*/  @P0 LDC R5, c[0x0][0x390] ;  /* 0x0000e400ff050b82 */ /* 0x000e280000000800 */
[----:B0-----:R0:W-:Y:S06]  /*0220*/  @P0 STG.E desc[UR8][R2.64], R5 ;  /* 0x0000000502000986 */ /* 0x0011ec000c101908 */
[----:B------:R-:W-:Y:S05]  /*0230*/  @!P1 EXIT ;  /* 0x000000000000994d */ /* 0x000fea0003800000 */
[----:B0-----:R-:W0:Y:S02]  /*0240*/  LDC R5, c[0x0][0x390] ;  /* 0x0000e400ff057b82 */ /* 0x001e240000000800 */
[----:B0-----:R-:W-:Y:S01]  /*0250*/  STG.E desc[UR8][R2.64+0x400], R5 ;  /* 0x0004000502007986 */ /* 0x001fe2000c101908 */
[----:B------:R-:W-:Y:S05]  /*0260*/  EXIT ;  /* 0x000000000000794d */ /* 0x000fea0003800000 */
.L_x_1:
[----:B------:R-:W-:-:S00]  /*0270*/  BRA `(.L_x_1) ;  /* 0xfffffffc00fc7947 */ /* 0x000fc0000383ffff */
[----:B------:R-:W-:-:S00]  /*0280*/  NOP ;  /* 0x0000000000007918 */ /* 0x000fc00000000000 */
[----:B------:R-:W-:-:S00]  /*0290*/  NOP ;  /* 0x0000000000007918 */ /* 0x000fc00000000000 */
[----:B------:R-:W-:-:S00]  /*02a0*/  NOP ;  /* 0x0000000000007918 */ /* 0x000fc00000000000 */
[----:B------:R-:W-:-:S00]  /*02b0*/  NOP ;  /* 0x0000000000007918 */ /* 0x000fc00000000000 */
[----:B------:R-:W-:-:S00]  /*02c0*/  NOP ;  /* 0x0000000000007918 */ /* 0x000fc00000000000 */
[----:B------:R-:W-:-:S00]  /*02d0*/  NOP ;  /* 0x0000000000007918 */ /* 0x000fc00000000000 */
[----:B------:R-:W-:-:S00]  /*02e0*/  NOP ;  /* 0x0000000000007918 */ /* 0x000fc00000000000 */
[----:B------:R-:W-:-:S00]  /*02f0*/  NOP ;  /* 0x0000000000007918 */ /* 0x000fc00000000000 */
.L_x_14:


//--------------------- .text._ZN3cub18CUB_300001_SM_10006detail11EmptyKernelIvEEvv --------------------------
	.section	.text._ZN3cub18CUB_300001_SM_10006detail11EmptyKernelIvEEvv,"ax",@progbits
	.align	128
        .global         _ZN3cub18CUB_300001_SM_10006detail11EmptyKernelIvEEvv
        .type           _ZN3cub18CUB_300001_SM_10006detail11EmptyKernelIvEEvv,@function
        .size           _ZN3cub18CUB_300001_SM_10006detail11EmptyKernelIvEEvv,(.L_x_15 - _ZN3cub18CUB_300001_SM_10006detail11EmptyKernelIvEEvv)
        .other          _ZN3cub18CUB_300001_SM_10006detail11EmptyKernelIvEEvv,@"STO_CUDA_ENTRY STV_DEFAULT"
_ZN3cub18CUB_300001_SM_10006detail11EmptyKernelIvEEvv:
.text._ZN3cub18CUB_300001_SM_10006detail11EmptyKernelIvEEvv:
[----:B------:R-:W-:Y:S01]  /*0000*/  LDC R1, c[0x0][0x37c] ;  /* 0x0000df00ff017b82 */ /* 0x000fe20000000800 */
[----:B------:R-:W-:Y:S05]  /*0010*/  EXIT ;  /* 0x000000000000794d */ /* 0x000fea0003800000 */
.L_x_2:
        /* <DEDUP_REMOVED lines=14> */
.L_x_15:


//--------------------- .text._Z12gemm_CUDA_v3IiEvPT_PKS0_S3_iii --------------------------
	.section	.text._Z12gemm_CUDA_v3IiEvPT_PKS0_S3_iii,"ax",@progbits
	.align	128
        .global         _Z12gemm_CUDA_v3IiEvPT_PKS0_S3_iii
        .type           _Z12gemm_CUDA_v3IiEvPT_PKS0_S3_iii,@function
        .size           _Z12gemm_CUDA_v3IiEvPT_PKS0_S3_iii,(.L_x_16 - _Z12gemm_CUDA_v3IiEvPT_PKS0_S3_iii)
        .other          _Z12gemm_CUDA_v3IiEvPT_PKS0_S3_iii,@"STO_CUDA_ENTRY STV_DEFAULT"
_Z12gemm_CUDA_v3IiEvPT_PKS0_S3_iii:
.text._Z12gemm_CUDA_v3IiEvPT_PKS0_S3_iii:
[----:B------:R-:W-:Y:S01]  /*0000*/  LDC R1, c[0x0][0x37c] ;  /* 0x0000df00ff017b82 */ /* 0x000fe20000000800 */
[----:B------:R-:W0:Y:S01]  /*0010*/  S2R R12, SR_CTAID.Y ;  /* 0x00000000000c7919 */ /* 0x000e220000002600 */
[----:B------:R-:W1:Y:S01]  /*0020*/  LDCU UR10, c[0x0][0x3a0] ;  /* 0x00007400ff0a77ac */ /* 0x000e620008000800 */
[----:B------:R-:W-:Y:S01]  /*0030*/  HFMA2 R23, -RZ, RZ, 0, 0 ;  /* 0x00000000ff177431 */ /* 0x000fe200000001ff */
[----:B------:R-:W0:Y:S01]  /*0040*/  S2R R0, SR_TID.Y ;  /* 0x0000000000007919 */ /* 0x000e220000002200 */
[----:B------:R-:W2:Y:S01]  /*0050*/  LDCU.64 UR8, c[0x0][0x358] ;  /* 0x00006b00ff0877ac */ /* 0x000ea20008000a00 */
[----:B------:R-:W3:Y:S01]  /*0060*/  S2R R5, SR_CTAID.X ;  /* 0x0000000000057919 */ /* 0x000ee20000002500 */
[----:B------:R-:W3:Y:S01]  /*0070*/  S2R R21, SR_TID.X ;  /* 0x0000000000157919 */ /* 0x000ee20000002100 */
[----:B-1----:R-:W-:Y:S01]  /*0080*/  UISETP.GE.AND UP0, UPT, UR10, 0x1, UPT ;  /* 0x000000010a00788c */ /* 0x002fe2000bf06270 */
[----:B0-----:R-:W-:Y:S02]  /*0090*/  LEA R12, R12, R0, 0x4 ;  /* 0x000000000c0c7211 */ /* 0x001fe400078e20ff */
[----:B---3--:R-:W-:-:S06]  /*00a0*/  LEA R13, R5, R21, 0x4 ;  /* 0x00000015050d7211 */ /* 0x008fcc00078e20ff */
[----:B--2---:R-:W-:Y:S05]  /*00b0*/  BRA.U !UP0, `(.L_x_3) ;  /* 0x00000005083c7547 */ /* 0x004fea000b800000 */
[----:B------:R-:W0:Y:S01]  /*00c0*/  S2UR UR7, SR_CgaCtaId ;  /* 0x00000000000779c3 */ /* 0x000e220000008800 */
[----:B------:R-:W1:Y:S01]  /*00d0*/  LDCU UR11, c[0x0][0x39c] ;  /* 0x00007380ff0b77ac */ /* 0x000e620008000800 */
[----:B------:R-:W-:Y:S01]  /*00e0*/  MOV R23, RZ ;  /* 0x000000ff00177202 */ /* 0x000fe20000000f00 */
[----:B------:R-:W-:Y:S01]  /*00f0*/  IMAD R15, R12, UR10, R21 ;  /* 0x0000000a0c0f7c24 */ /* 0x000fe2000f8e0215 */
[----:B------:R-:W-:Y:S01]  /*0100*/  UMOV UR5, 0x400 ;  /* 0x0000040000057882 */ /* 0x000fe20000000000 */
[----:B------:R-:W-:-:S03]  /*0110*/  UIADD3 UR4, UPT, UPT, UR10, 0xf, URZ ;  /* 0x0000000f0a047890 */ /* 0x000fc6000fffe0ff */
[----:B------:R-:W2:Y:S01]  /*0120*/  LDC R16, c[0x0][0x39c] ;  /* 0x0000e700ff107b82 */ /* 0x000ea20000000800 */
[----:B------:R-:W-:Y:S02]  /*0130*/  UIADD3 UR6, UPT, UPT, UR5, 0x400, URZ ;  /* 0x0000040005067890 */ /* 0x000fe4000fffe0ff */
[----:B------:R-:W-:Y:S01]  /*0140*/  USHF.R.U32.HI UR4, URZ, 0x4, UR4 ;  /* 0x00000004ff047899 */ /* 0x000fe20008011604 */
[----:B------:R-:W3:Y:S04]  /*0150*/  LDCU UR13, c[0x0][0x3a0] ;  /* 0x00007400ff0d77ac */ /* 0x000ee80008000800 */
[----:B------:R-:W4:Y:S01]  /*0160*/  LDC.64 R2, c[0x0][0x388] ;  /* 0x0000e200ff027b82 */ /* 0x000f220000000a00 */
[----:B------:R-:W2:Y:S01]  /*0170*/  LDCU UR12, c[0x0][0x398] ;  /* 0x00007300ff0c77ac */ /* 0x000ea20008000800 */
[----:B-1----:R-:W-:Y:S01]  /*0180*/  IMAD R14, R0, UR11, R21 ;  /* 0x0000000b000e7c24 */ /* 0x002fe2000f8e0215 */
[----:B------:R-:W-:-:S02]  /*0190*/  UIADD3 UR4, UPT, UPT, -UR4, URZ, URZ ;  /* 0x000000ff04047290 */ /* 0x000fc4000fffe1ff */
[----:B0-----:R-:W-:Y:S02]  /*01a0*/  ULEA UR5, UR7, UR5, 0x18 ;  /* 0x0000000507057291 */ /* 0x001fe4000f8ec0ff */
[----:B------:R-:W-:Y:S01]  /*01b0*/  LEA R14, R5, R14, 0x4 ;  /* 0x0000000e050e7211 */ /* 0x000fe200078e20ff */
[----:B------:R-:W-:-:S03]  /*01c0*/  ULEA UR6, UR7, UR6, 0x18 ;  /* 0x0000000607067291 */ /* 0x000fc6000f8ec0ff */
[----:B------:R-:W-:-:S03]  /*01d0*/  LEA R18, R0, UR5, 0x6 ;  /* 0x0000000500127c11 */ /* 0x000fc6000f8e30ff */
[C---:B------:R-:W-:Y:S02]  /*01e0*/  LEA R19, R21.reuse, UR6, 0x2 ;  /* 0x0000000615137c11 */ /* 0x040fe4000f8e10ff */
[----:B------:R-:W-:Y:S02]  /*01f0*/  LEA R20, R21, R18, 0x2 ;  /* 0x0000001215147211 */ /* 0x000fe400078e10ff */
[----:B---3--:R-:W-:-:S07]  /*0200*/  LEA R17, R0, R19, 0x6 ;  /* 0x0000001300117211 */ /* 0x008fce00078e30ff */
.L_x_4:
[----:B------:R-:W-:Y:S01]  /*0210*/  ISETP.GE.AND P0, PT, R0, UR13, PT ;  /* 0x0000000d00007c0c */ /* 0x000fe2000bf06270 */
[----:B------:R-:W-:Y:S01]  /*0220*/  HFMA2 R22, -RZ, RZ, 0, 0 ;  /* 0x00000000ff167431 */ /* 0x000fe200000001ff */
[----:B------:R-:W-:Y:S01]  /*0230*/  ISETP.GE.AND P1, PT, R21, UR13, PT ;  /* 0x0000000d15007c0c */ /* 0x000fe2000bf26270 */
[----:B----4-:R-:W-:Y:S01]  /*0240*/  IMAD.WIDE R4, R15, 0x4, R2 ;  /* 0x000000040f047825 */ /* 0x010fe200078e0202 */
[----:B--2---:R-:W-:Y:S02]  /*0250*/  ISETP.GE.OR P0, PT, R13, R16, P0 ;  /* 0x000000100d00720c */ /* 0x004fe40000706670 */
[----:B------:R-:W-:Y:S02]  /*0260*/  ISETP.GE.OR P1, PT, R12, UR12, P1 ;  /* 0x0000000c0c007c0c */ /* 0x000fe40008f26670 */
[----:B------:R-:W-:-:S09]  /*0270*/  MOV R27, RZ ;  /* 0x000000ff001b7202 */ /* 0x000fd20000000f00 */
[----:B------:R-:W0:Y:S02]  /*0280*/  @!P0 LDC.64 R6, c[0x0][0x390] ;  /* 0x0000e400ff068b82 */ /* 0x000e240000000a00 */
[----:B------:R-:W2:Y:S01]  /*0290*/  @!P1 LDG.E.CONSTANT R27, desc[UR8][R4.64] ;  /* 0x00000008041b9981 */ /* 0x000ea2000c1e9900 */
[----:B0-----:R-:W-:-:S05]  /*02a0*/  @!P0 IMAD.WIDE R6, R14, 0x4, R6 ;  /* 0x000000040e068825 */ /* 0x001fca00078e0206 */
[----:B------:R-:W3:Y:S01]  /*02b0*/  @!P0 LDG.E.CONSTANT R22, desc[UR8][R6.64] ;  /* 0x0000000806168981 */ /* 0x000ee2000c1e9900 */
[----:B------:R-:W-:-:S04]  /*02c0*/  UIADD3 UR4, UPT, UPT, UR4, 0x1, URZ ;  /* 0x0000000104047890 */ /* 0x000fc8000fffe0ff */
[----:B------:R-:W-:Y:S01]  /*02d0*/  UISETP.NE.AND UP0, UPT, UR4, URZ, UPT ;  /* 0x000000ff0400728c */ /* 0x000fe2000bf05270 */
[----:B------:R-:W-:Y:S02]  /*02e0*/  IADD3 R0, PT, PT, R0, 0x10, RZ ;  /* 0x0000001000007810 */ /* 0x000fe40007ffe0ff */
[----:B------:R-:W-:Y:S02]  /*02f0*/  IADD3 R15, PT, PT, R15, 0x10, RZ ;  /* 0x000000100f0f7810 */ /* 0x000fe40007ffe0ff */
[----:B------:R-:W-:Y:S02]  /*0300*/  IADD3 R21, PT, PT, R21, 0x10, RZ ;  /* 0x0000001015157810 */ /* 0x000fe40007ffe0ff */
[----:B------:R-:W-:Y:S01]  /*0310*/  LEA R14, R16, R14, 0x4 ;  /* 0x0000000e100e7211 */ /* 0x000fe200078e20ff */
[----:B--2---:R-:W-:Y:S04]  /*0320*/  STS [R20], R27 ;  /* 0x0000001b14007388 */ /* 0x004fe80000000800 */
[----:B---3--:R-:W-:Y:S01]  /*0330*/  STS [R17], R22 ;  /* 0x0000001611007388 */ /* 0x008fe20000000800 */
[----:B------:R-:W-:Y:S06]  /*0340*/  BAR.SYNC.DEFER_BLOCKING 0x0 ;  /* 0x0000000000007b1d */ /* 0x000fec0000010000 */
[----:B------:R-:W-:Y:S04]  /*0350*/  LDS R26, [R19] ;  /* 0x00000000131a7984 */ /* 0x000fe80000000800 */
[----:B------:R-:W0:Y:S04]  /*0360*/  LDS.128 R8, [R18] ;  /* 0x0000000012087984 */ /* 0x000e280000000c00 */
[----:B------:R-:W1:Y:S04]  /*0370*/  LDS R28, [R19+0x40] ;  /* 0x00004000131c7984 */ /* 0x000e680000000800 */
[----:B------:R-:W2:Y:S04]  /*0380*/  LDS R25, [R19+0x80] ;  /* 0x0000800013197984 */ /* 0x000ea80000000800 */
[----:B------:R-:W3:Y:S04]  /*0390*/  LDS R24, [R19+0xc0] ;  /* 0x0000c00013187984 */ /* 0x000ee80000000800 */
[----:B------:R-:W-:Y:S04]  /*03a0*/  LDS.128 R4, [R18+0x10] ;  /* 0x0000100012047984 */ /* 0x000fe80000000c00 */
[----:B------:R-:W-:Y:S04]  /*03b0*/  LDS R22, [R19+0x140] ;  /* 0x0001400013167984 */ /* 0x000fe80000000800 */
[----:B------:R-:W-:Y:S01]  /*03c0*/  LDS R27, [R19+0x200] ;  /* 0x00020000131b7984 */ /* 0x000fe20000000800 */
[----:B0-----:R-:W-:-:S03]  /*03d0*/  IMAD R8, R8, R26, R23 ;  /* 0x0000001a08087224 */ /* 0x001fc600078e0217 */
[----:B------:R-:W0:Y:S01]  /*03e0*/  LDS R23, [R19+0x100] ;  /* 0x0001000013177984 */ /* 0x000e220000000800 */
[----:B-1----:R-:W-:-:S03]  /*03f0*/  IMAD R8, R28, R9, R8 ;  /* 0x000000091c087224 */ /* 0x002fc600078e0208 */
[----:B------:R-:W-:Y:S01]  /*0400*/  LDS R26, [R19+0x1c0] ;  /* 0x0001c000131a7984 */ /* 0x000fe20000000800 */
[----:B--2---:R-:W-:-:S03]  /*0410*/  IMAD R8, R25, R10, R8 ;  /* 0x0000000a19087224 */ /* 0x004fc600078e0208 */
[----:B------:R-:W1:Y:S01]  /*0420*/  LDS R25, [R19+0x180] ;  /* 0x0001800013197984 */ /* 0x000e620000000800 */
[----:B---3--:R-:W-:-:S03]  /*0430*/  IMAD R8, R24, R11, R8 ;  /* 0x0000000b18087224 */ /* 0x008fc600078e0208 */
[----:B------:R-:W-:Y:S01]  /*0440*/  LDS R24, [R19+0x240] ;  /* 0x0002400013187984 */ /* 0x000fe20000000800 */
[----:B0-----:R-:W-:-:S03]  /*0450*/  IMAD R4, R4, R23, R8 ;  /* 0x0000001704047224 */ /* 0x001fc600078e0208 */
[----:B------:R-:W0:Y:S01]  /*0460*/  LDS.128 R8, [R18+0x20] ;  /* 0x0000200012087984 */ /* 0x000e220000000c00 */
[----:B------:R-:W-:-:S03]  /*0470*/  IMAD R4, R22, R5, R4 ;  /* 0x0000000516047224 */ /* 0x000fc600078e0204 */
[----:B------:R-:W2:Y:S01]  /*0480*/  LDS R23, [R19+0x280] ;  /* 0x0002800013177984 */ /* 0x000ea20000000800 */
[----:B-1----:R-:W-:-:S03]  /*0490*/  IMAD R4, R25, R6, R4 ;  /* 0x0000000619047224 */ /* 0x002fc600078e0204 */
[----:B------:R-:W1:Y:S01]  /*04a0*/  LDS R22, [R19+0x2c0] ;  /* 0x0002c00013167984 */ /* 0x000e620000000800 */
[----:B------:R-:W-:-:S03]  /*04b0*/  IMAD R4, R26, R7, R4 ;  /* 0x000000071a047224 */ /* 0x000fc600078e0204 */
[----:B------:R-:W-:Y:S04]  /*04c0*/  LDS R25, [R19+0x300] ;  /* 0x0003000013197984 */ /* 0x000fe80000000800 */
[----:B------:R-:W-:Y:S01]  /*04d0*/  LDS R26, [R19+0x340] ;  /* 0x00034000131a7984 */ /* 0x000fe20000000800 */
[----:B0-----:R-:W-:-:S03]  /*04e0*/  IMAD R8, R8, R27, R4 ;  /* 0x0000001b08087224 */ /* 0x001fc600078e0204 */
[----:B------:R-:W0:Y:S01]  /*04f0*/  LDS.128 R4, [R18+0x30] ;  /* 0x0000300012047984 */ /* 0x000e220000000c00 */
[----:B------:R-:W-:-:S03]  /*0500*/  IMAD R24, R24, R9, R8 ;  /* 0x0000000918187224 */ /* 0x000fc600078e0208 */
[----:B------:R-:W3:Y:S04]  /*0510*/  LDS R9, [R19+0x380] ;  /* 0x0003800013097984 */ /* 0x000ee80000000800 */
[----:B------:R-:W4:Y:S01]  /*0520*/  LDS R8, [R19+0x3c0] ;  /* 0x0003c00013087984 */ /* 0x000f220000000800 */
[----:B--2---:R-:W-:-:S04]  /*0530*/  IMAD R10, R23, R10, R24 ;  /* 0x0000000a170a7224 */ /* 0x004fc800078e0218 */
[----:B-1----:R-:W-:-:S04]  /*0540*/  IMAD R10, R22, R11, R10 ;  /* 0x0000000b160a7224 */ /* 0x002fc800078e020a */
[----:B0-----:R-:W-:-:S04]  /*0550*/  IMAD R4, R4, R25, R10 ;  /* 0x0000001904047224 */ /* 0x001fc800078e020a */
[----:B------:R-:W-:-:S04]  /*0560*/  IMAD R4, R26, R5, R4 ;  /* 0x000000051a047224 */ /* 0x000fc800078e0204 */
[----:B---3--:R-:W-:-:S04]  /*0570*/  IMAD R4, R9, R6, R4 ;  /* 0x0000000609047224 */ /* 0x008fc800078e0204 */
[----:B----4-:R-:W-:Y:S01]  /*0580*/  IMAD R23, R8, R7, R4 ;  /* 0x0000000708177224 */ /* 0x010fe200078e0204 */
[----:B------:R-:W-:Y:S06]  /*0590*/  BAR.SYNC.DEFER_BLOCKING 0x0 ;  /* 0x0000000000007b1d */ /* 0x000fec0000010000 */
[----:B------:R-:W-:Y:S05]  /*05a0*/  BRA.U UP0, `(.L_x_4) ;  /* 0xfffffffd00187547 */ /* 0x000fea000b83ffff */
.L_x_3:
[----:B------:R-:W0:Y:S02]  /*05b0*/  LDCU.64 UR4, c[0x0][0x398] ;  /* 0x00007300ff0477ac */ /* 0x000e240008000a00 */
[----:B0-----:R-:W-:-:S04]  /*05c0*/  ISETP.GE.AND P0, PT, R13, UR5, PT ;  /* 0x000000050d007c0c */ /* 0x001fc8000bf06270 */
[----:B------:R-:W-:-:S13]  /*05d0*/  ISETP.GE.OR P0, PT, R12, UR4, P0 ;  /* 0x000000040c007c0c */ /* 0x000fda0008706670 */
[----:B------:R-:W-:Y:S05]  /*05e0*/  @P0 EXIT ;  /* 0x000000000000094d */ /* 0x000fea0003800000 */
[----:B------:R-:W0:Y:S01]  /*05f0*/  LDC.64 R2, c[0x0][0x380] ;  /* 0x0000e000ff027b82 */ /* 0x000e220000000a00 */
[----:B------:R-:W-:-:S04]  /*0600*/  IMAD R13, R12, UR5, R13 ;  /* 0x000000050c0d7c24 */ /* 0x000fc8000f8e020d */
[----:B0-----:R-:W-:-:S05]  /*0610*/  IMAD.WIDE.U32 R2, R13, 0x4, R2 ;  /* 0x000000040d027825 */ /* 0x001fca00078e0002 */
[----:B------:R-:W-:Y:S01]  /*0620*/  STG.E desc[UR8][R2.64], R23 ;  /* 0x0000001702007986 */ /* 0x000fe2000c101908 */
[----:B------:R-:W-:Y:S05]  /*0630*/  EXIT ;  /* 0x000000000000794d */ /* 0x000fea0003800000 */
.L_x_5:
        /* <DEDUP_REMOVED lines=12> */
.L_x_16:


//--------------------- .text._Z9gemm_CUDAIiEvPT_PKS0_S3_iii --------------------------
	.section	.text._Z9gemm_CUDAIiEvPT_PKS0_S3_iii,"ax",@progbits
	.align	128
        .global         _Z9gemm_CUDAIiEvPT_PKS0_S3_iii
        .type           _Z9gemm_CUDAIiEvPT_PKS0_S3_iii,@function
        .size           _Z9gemm_CUDAIiEvPT_PKS0_S3_iii,(.L_x_17 - _Z9gemm_CUDAIiEvPT_PKS0_S3_iii)
        .other          _Z9gemm_CUDAIiEvPT_PKS0_S3_iii,@"STO_CUDA_ENTRY STV_DEFAULT"
_Z9gemm_CUDAIiEvPT_PKS0_S3_iii:
.text._Z9gemm_CUDAIiEvPT_PKS0_S3_iii:
        /* <DEDUP_REMOVED lines=33> */
.L_x_7:
        /* <DEDUP_REMOVED lines=58> */
.L_x_6:
        /* <DEDUP_REMOVED lines=9> */
.L_x_8:
        /* <DEDUP_REMOVED lines=12> */
.L_x_17:


//--------------------- .text._Z10gemm_naiveIiEvPKT_S2_PS0_iii --------------------------
	.section	.text._Z10gemm_naiveIiEvPKT_S2_PS0_iii,"ax",@progbits
	.align	128
        .global         _Z10gemm_naiveIiEvPKT_S2_PS0_iii
        .type           _Z10gemm_naiveIiEvPKT_S2_PS0_iii,@function
        .size           _Z10gemm_naiveIiEvPKT_S2_PS0_iii,(.L_x_18 - _Z10gemm_naiveIiEvPKT_S2_PS0_iii)
        .other          _Z10gemm_naiveIiEvPKT_S2_PS0_iii,@"STO_CUDA_ENTRY STV_DEFAULT"
_Z10gemm_naiveIiEvPKT_S2_PS0_iii:
.text._Z10gemm_naiveIiEvPKT_S2_PS0_iii:
[----:B------:R-:W-:Y:S01]  /*0000*/  LDC R1, c[0x0][0x37c] ;  /* 0x0000df00ff017b82 */ /* 0x000fe20000000800 */
[----:B------:R-:W0:Y:S07]  /*0010*/  S2R R0, SR_TID.Y ;  /* 0x0000000000007919 */ /* 0x000e2e0000002200 */
[----:B------:R-:W1:Y:S01]  /*0020*/  LDC R3, c[0x0][0x360] ;  /* 0x0000d800ff037b82 */ /* 0x000e620000000800 */
[----:B------:R-:W2:Y:S01]  /*0030*/  LDCU UR6, c[0x0][0x398] ;  /* 0x00007300ff0677ac */ /* 0x000ea20008000800 */
[----:B------:R-:W1:Y:S06]  /*0040*/  S2R R14, SR_TID.X ;  /* 0x00000000000e7919 */ /* 0x000e6c0000002100 */
[----:B------:R-:W0:Y:S08]  /*0050*/  S2UR UR5, SR_CTAID.Y ;  /* 0x00000000000579c3 */ /* 0x000e300000002600 */
[----:B------:R-:W0:Y:S08]  /*0060*/  LDC R5, c[0x0][0x364] ;  /* 0x0000d900ff057b82 */ /* 0x000e300000000800 */
[----:B------:R-:W1:Y:S08]  /*0070*/  S2UR UR4, SR_CTAID.X ;  /* 0x00000000000479c3 */ /* 0x000e700000002500 */
[----:B------:R-:W3:Y:S01]  /*0080*/  LDC R15, c[0x0][0x3a0] ;  /* 0x0000e800ff0f7b82 */ /* 0x000ee20000000800 */
[----:B0-----:R-:W-:-:S02]  /*0090*/  IMAD R0, R5, UR5, R0 ;  /* 0x0000000505007c24 */ /* 0x001fc4000f8e0200 */
[----:B-1----:R-:W-:-:S03]  /*00a0*/  IMAD R14, R3, UR4, R14 ;  /* 0x00000004030e7c24 */ /* 0x002fc6000f8e020e */
[----:B---3--:R-:W-:-:S04]  /*00b0*/  ISETP.GE.AND P0, PT, R0, R15, PT ;  /* 0x0000000f0000720c */ /* 0x008fc80003f06270 */
[----:B--2---:R-:W-:-:S13]  /*00c0*/  ISETP.GE.OR P0, PT, R14, UR6, P0 ;  /* 0x000000060e007c0c */ /* 0x004fda0008706670 */
[----:B------:R-:W-:Y:S05]  /*00d0*/  @P0 EXIT ;  /* 0x000000000000094d */ /* 0x000fea0003800000 */
[----:B------:R-:W0:Y:S01]  /*00e0*/  LDC R17, c[0x0][0x39c] ;  /* 0x0000e700ff117b82 */ /* 0x000e220000000800 */
[----:B------:R-:W1:Y:S01]  /*00f0*/  LDCU.64 UR6, c[0x0][0x358] ;  /* 0x00006b00ff0677ac */ /* 0x000e620008000a00 */
[----:B------:R-:W-:Y:S01]  /*0100*/  HFMA2 R25, -RZ, RZ, 0, 0 ;  /* 0x00000000ff197431 */ /* 0x000fe200000001ff */
[----:B0-----:R-:W-:-:S13]  /*0110*/  ISETP.GE.AND P0, PT, R17, 0x1, PT ;  /* 0x000000011100780c */ /* 0x001fda0003f06270 */
[----:B-1----:R-:W-:Y:S05]  /*0120*/  @!P0 BRA `(.L_x_9) ;  /* 0x0000000400b88947 */ /* 0x002fea0003800000 */
[C---:B------:R-:W-:Y:S01]  /*0130*/  ISETP.GE.U32.AND P1, PT, R17.reuse, 0x8, PT ;  /* 0x000000081100780c */ /* 0x040fe20003f26070 */
[----:B------:R-:W-:Y:S01]  /*0140*/  IMAD R18, R14, R17, RZ ;  /* 0x000000110e127224 */ /* 0x000fe200078e02ff */
[----:B------:R-:W-:Y:S02]  /*0150*/  LOP3.LUT R26, R17, 0x7, RZ, 0xc0, !PT ;  /* 0x00000007111a7812 */ /* 0x000fe400078ec0ff */
[----:B------:R-:W-:Y:S02]  /*0160*/  MOV R19, RZ ;  /* 0x000000ff00137202 */ /* 0x000fe40000000f00 */
[----:B------:R-:W-:Y:S02]  /*0170*/  ISETP.NE.AND P0, PT, R26, RZ, PT ;  /* 0x000000ff1a00720c */ /* 0x000fe40003f05270 */
[----:B------:R-:W-:-:S05]  /*0180*/  MOV R25, RZ ;  /* 0x000000ff00197202 */ /* 0x000fca0000000f00 */
[----:B------:R-:W-:Y:S06]  /*0190*/  @!P1 BRA `(.L_x_10) ;  /* 0x0000000000c49947 */ /* 0x000fec0003800000 */
[----:B------:R-:W0:Y:S01]  /*01a0*/  LDCU.64 UR4, c[0x0][0x380] ;  /* 0x00007000ff0477ac */ /* 0x000e220008000a00 */
[----:B------:R-:W-:Y:S02]  /*01b0*/  LOP3.LUT R19, R17, 0x7ffffff8, RZ, 0xc0, !PT ;  /* 0x7ffffff811137812 */ /* 0x000fe400078ec0ff */
[----:B------:R-:W-:Y:S02]  /*01c0*/  MOV R25, RZ ;  /* 0x000000ff00197202 */ /* 0x000fe40000000f00 */
[----:B------:R-:W-:Y:S02]  /*01d0*/  MOV R16, R18 ;  /* 0x0000001200107202 */ /* 0x000fe40000000f00 */
[----:B------:R-:W-:Y:S02]  /*01e0*/  MOV R22, R0 ;  /* 0x0000000000167202 */ /* 0x000fe40000000f00 */
[----:B------:R-:W-:Y:S01]  /*01f0*/  IADD3 R20, PT, PT, -R19, RZ, RZ ;  /* 0x000000ff13147210 */ /* 0x000fe20007ffe1ff */
[----:B0-----:R-:W-:-:S04]  /*0200*/  UIADD3 UR4, UP0, UPT, UR4, 0x10, URZ ;  /* 0x0000001004047890 */ /* 0x001fc8000ff1e0ff */
[----:B------:R-:W-:-:S12]  /*0210*/  UIADD3.X UR5, UPT, UPT, URZ, UR5, URZ, UP0, !UPT ;  /* 0x00000005ff057290 */ /* 0x000fd800087fe4ff */
.L_x_11:
[----:B------:R-:W0:Y:S01]  /*0220*/  LDC.64 R12, c[0x0][0x388] ;  /* 0x0000e200ff0c7b82 */ /* 0x000e220000000a00 */
[----:B------:R-:W-:Y:S02]  /*0230*/  MOV R2, UR4 ;  /* 0x0000000400027c02 */ /* 0x000fe40008000f00 */
[----:B------:R-:W-:-:S03]  /*0240*/  MOV R3, UR5 ;  /* 0x0000000500037c02 */ /* 0x000fc60008000f00 */
[----:B------:R-:W-:-:S05]  /*0250*/  IMAD.WIDE R2, R16, 0x4, R2 ;  /* 0x0000000410027825 */ /* 0x000fca00078e0202 */
[----:B------:R-:W2:Y:S04]  /*0260*/  LDG.E.CONSTANT R21, desc[UR6][R2.64+-0x10] ;  /* 0xfffff00602157981 */ /* 0x000ea8000c1e9900 */
[----:B------:R-:W3:Y:S04]  /*0270*/  LDG.E.CONSTANT R23, desc[UR6][R2.64+-0xc] ;  /* 0xfffff40602177981 */ /* 0x000ee8000c1e9900 */
[----:B------:R-:W4:Y:S01]  /*0280*/  LDG.E.CONSTANT R28, desc[UR6][R2.64+-0x8] ;  /* 0xfffff806021c7981 */ /* 0x000f22000c1e9900 */
[----:B0-----:R-:W-:-:S05]  /*0290*/  IMAD.WIDE R12, R22, 0x4, R12 ;  /* 0x00000004160c7825 */ /* 0x001fca00078e020c */
[----:B------:R0:W2:Y:S01]  /*02a0*/  LDG.E.CONSTANT R24, desc[UR6][R12.64] ;  /* 0x000000060c187981 */ /* 0x0000a2000c1e9900 */
[----:B------:R-:W-:-:S04]  /*02b0*/  IMAD.WIDE R10, R15, 0x4, R12 ;  /* 0x000000040f0a7825 */ /* 0x000fc800078e020c */
[C---:B------:R-:W-:Y:S02]  /*02c0*/  IMAD.WIDE R4, R15.reuse, 0x4, R10 ;  /* 0x000000040f047825 */ /* 0x040fe400078e020a */
[----:B------:R-:W3:Y:S02]  /*02d0*/  LDG.E.CONSTANT R10, desc[UR6][R10.64] ;  /* 0x000000060a0a7981 */ /* 0x000ee4000c1e9900 */
[C---:B------:R-:W-:Y:S02]  /*02e0*/  IMAD.WIDE R6, R15.reuse, 0x4, R4 ;  /* 0x000000040f067825 */ /* 0x040fe400078e0204 */
[----:B------:R1:W4:Y:S02]  /*02f0*/  LDG.E.CONSTANT R27, desc[UR6][R4.64] ;  /* 0x00000006041b7981 */ /* 0x000324000c1e9900 */
[C---:B------:R-:W-:Y:S02]  /*0300*/  IMAD.WIDE R8, R15.reuse, 0x4, R6 ;  /* 0x000000040f087825 */ /* 0x040fe400078e0206 */
[----:B------:R-:W5:Y:S02]  /*0310*/  LDG.E.CONSTANT R6, desc[UR6][R6.64] ;  /* 0x0000000606067981 */ /* 0x000f64000c1e9900 */
[----:B0-----:R-:W-:-:S02]  /*0320*/  IMAD.WIDE R12, R15, 0x4, R8 ;  /* 0x000000040f0c7825 */ /* 0x001fc400078e0208 */
[----:B------:R-:W5:Y:S04]  /*0330*/  LDG.E.CONSTANT R29, desc[UR6][R8.64] ;  /* 0x00000006081d7981 */ /* 0x000f68000c1e9900 */
[----:B------:R-:W5:Y:S04]  /*0340*/  LDG.E.CONSTANT R11, desc[UR6][R12.64] ;  /* 0x000000060c0b7981 */ /* 0x000f68000c1e9900 */
[----:B------:R-:W5:Y:S04]  /*0350*/  LDG.E.CONSTANT R7, desc[UR6][R2.64+-0x4] ;  /* 0xfffffc0602077981 */ /* 0x000f68000c1e9900 */
[----:B------:R-:W5:Y:S04]  /*0360*/  LDG.E.CONSTANT R8, desc[UR6][R2.64] ;  /* 0x0000000602087981 */ /* 0x000f68000c1e9900 */
[----:B------:R-:W5:Y:S01]  /*0370*/  LDG.E.CONSTANT R9, desc[UR6][R2.64+0x8] ;  /* 0x0000080602097981 */ /* 0x000f62000c1e9900 */
[----:B--2---:R-:W-:-:S02]  /*0380*/  IMAD R21, R21, R24, R25 ;  /* 0x0000001815157224 */ /* 0x004fc400078e0219 */
[C---:B------:R-:W-:Y:S02]  /*0390*/  IMAD.WIDE R24, R15.reuse, 0x4, R12 ;  /* 0x000000040f187825 */ /* 0x040fe400078e020c */
[----:B------:R-:W2:Y:S02]  /*03a0*/  LDG.E.CONSTANT R12, desc[UR6][R2.64+0x4] ;  /* 0x00000406020c7981 */ /* 0x000ea4000c1e9900 */
[----:B-1----:R-:W-:Y:S02]  /*03b0*/  IMAD.WIDE R4, R15, 0x4, R24 ;  /* 0x000000040f047825 */ /* 0x002fe400078e0218 */
[----:B------:R0:W2:Y:S04]  /*03c0*/  LDG.E.CONSTANT R13, desc[UR6][R2.64+0xc] ;  /* 0x00000c06020d7981 */ /* 0x0000a8000c1e9900 */
[----:B------:R-:W2:Y:S04]  /*03d0*/  LDG.E.CONSTANT R4, desc[UR6][R4.64] ;  /* 0x0000000604047981 */ /* 0x000ea8000c1e9900 */
[----:B------:R-:W0:Y:S01]  /*03e0*/  LDG.E.CONSTANT R2, desc[UR6][R24.64] ;  /* 0x0000000618027981 */ /* 0x000e22000c1e9900 */
[----:B---3--:R-:W-:Y:S01]  /*03f0*/  IMAD R10, R23, R10, R21 ;  /* 0x0000000a170a7224 */ /* 0x008fe200078e0215 */
[----:B------:R-:W-:-:S03]  /*0400*/  IADD3 R20, PT, PT, R20, 0x8, RZ ;  /* 0x0000000814147810 */ /* 0x000fc60007ffe0ff */
[----:B----4-:R-:W-:Y:S01]  /*0410*/  IMAD R10, R28, R27, R10 ;  /* 0x0000001b1c0a7224 */ /* 0x010fe200078e020a */
[----:B------:R-:W-:-:S03]  /*0420*/  ISETP.NE.AND P1, PT, R20, RZ, PT ;  /* 0x000000ff1400720c */ /* 0x000fc60003f25270 */
[----:B-----5:R-:W-:-:S04]  /*0430*/  IMAD R6, R7, R6, R10 ;  /* 0x0000000607067224 */ /* 0x020fc800078e020a */
[----:B------:R-:W-:Y:S01]  /*0440*/  IMAD R6, R8, R29, R6 ;  /* 0x0000001d08067224 */ /* 0x000fe200078e0206 */
[----:B------:R-:W-:Y:S02]  /*0450*/  LEA R22, R15, R22, 0x3 ;  /* 0x000000160f167211 */ /* 0x000fe400078e18ff */
[----:B------:R-:W-:Y:S01]  /*0460*/  IADD3 R16, PT, PT, R16, 0x8, RZ ;  /* 0x0000000810107810 */ /* 0x000fe20007ffe0ff */
[----:B--2---:R-:W-:-:S04]  /*0470*/  IMAD R6, R12, R11, R6 ;  /* 0x0000000b0c067224 */ /* 0x004fc800078e0206 */
[----:B0-----:R-:W-:-:S04]  /*0480*/  IMAD R2, R9, R2, R6 ;  /* 0x0000000209027224 */ /* 0x001fc800078e0206 */
[----:B------:R-:W-:Y:S01]  /*0490*/  IMAD R25, R13, R4, R2 ;  /* 0x000000040d197224 */ /* 0x000fe200078e0202 */
[----:B------:R-:W-:Y:S06]  /*04a0*/  @P1 BRA `(.L_x_11) ;  /* 0xfffffffc005c1947 */ /* 0x000fec000383ffff */
.L_x_10:
[----:B------:R-:W-:Y:S05]  /*04b0*/  @!P0 BRA `(.L_x_9) ;  /* 0x0000000000d48947 */ /* 0x000fea0003800000 */
[----:B------:R-:W-:Y:S02]  /*04c0*/  ISETP.GE.U32.AND P0, PT, R26, 0x4, PT ;  /* 0x000000041a00780c */ /* 0x000fe40003f06070 */
[----:B------:R-:W-:-:S04]  /*04d0*/  LOP3.LUT R13, R17, 0x3, RZ, 0xc0, !PT ;  /* 0x00000003110d7812 */ /* 0x000fc800078ec0ff */
[----:B------:R-:W-:-:S07]  /*04e0*/  ISETP.NE.AND P1, PT, R13, RZ, PT ;  /* 0x000000ff0d00720c */ /* 0x000fce0003f25270 */
[----:B------:R-:W-:Y:S06]  /*04f0*/  @!P0 BRA `(.L_x_12) ;  /* 0x0000000000588947 */ /* 0x000fec0003800000 */
[----:B------:R-:W0:Y:S01]  /*0500*/  LDC.64 R8, c[0x0][0x388] ;  /* 0x0000e200ff087b82 */ /* 0x000e220000000a00 */
[----:B------:R-:W-:Y:S01]  /*0510*/  IMAD R7, R19, R15, R0 ;  /* 0x0000000f13077224 */ /* 0x000fe200078e0200 */
[----:B------:R-:W-:-:S06]  /*0520*/  IADD3 R5, PT, PT, R18, R19, RZ ;  /* 0x0000001312057210 */ /* 0x000fcc0007ffe0ff */
[----:B------:R-:W1:Y:S01]  /*0530*/  LDC.64 R2, c[0x0][0x380] ;  /* 0x0000e000ff027b82 */ /* 0x000e620000000a00 */
[----:B0-----:R-:W-:-:S04]  /*0540*/  IMAD.WIDE R8, R7, 0x4, R8 ;  /* 0x0000000407087825 */ /* 0x001fc800078e0208 */
[----:B------:R-:W-:Y:S02]  /*0550*/  IMAD.WIDE R10, R15, 0x4, R8 ;  /* 0x000000040f0a7825 */ /* 0x000fe400078e0208 */
[----:B------:R-:W2:Y:S02]  /*0560*/  LDG.E.CONSTANT R8, desc[UR6][R8.64] ;  /* 0x0000000608087981 */ /* 0x000ea4000c1e9900 */
[----:B-1----:R-:W-:-:S04]  /*0570*/  IMAD.WIDE R2, R5, 0x4, R2 ;  /* 0x0000000405027825 */ /* 0x002fc800078e0202 */
[C---:B------:R-:W-:Y:S01]  /*0580*/  IMAD.WIDE R4, R15.reuse, 0x4, R10 ;  /* 0x000000040f047825 */ /* 0x040fe200078e020a */
[----:B------:R-:W2:Y:S04]  /*0590*/  LDG.E.CONSTANT R12, desc[UR6][R2.64] ;  /* 0x00000006020c7981 */ /* 0x000ea8000c1e9900 */
[----:B------:R-:W3:Y:S01]  /*05a0*/  LDG.E.CONSTANT R10, desc[UR6][R10.64] ;  /* 0x000000060a0a7981 */ /* 0x000ee2000c1e9900 */
[----:B------:R-:W-:-:S03]  /*05b0*/  IMAD.WIDE R6, R15, 0x4, R4 ;  /* 0x000000040f067825 */ /* 0x000fc600078e0204 */
[----:B------:R-:W3:Y:S04]  /*05c0*/  LDG.E.CONSTANT R21, desc[UR6][R2.64+0x4] ;  /* 0x0000040602157981 */ /* 0x000ee8000c1e9900 */
[----:B------:R-:W4:Y:S04]  /*05d0*/  LDG.E.CONSTANT R16, desc[UR6][R4.64] ;  /* 0x0000000604107981 */ /* 0x000f28000c1e9900 */
[----:B------:R-:W4:Y:S04]  /*05e0*/  LDG.E.CONSTANT R23, desc[UR6][R2.64+0x8] ;  /* 0x0000080602177981 */ /* 0x000f28000c1e9900 */
[----:B------:R-:W5:Y:S04]  /*05f0*/  LDG.E.CONSTANT R27, desc[UR6][R2.64+0xc] ;  /* 0x00000c06021b7981 */ /* 0x000f68000c1e9900 */
[----:B------:R-:W5:Y:S01]  /*0600*/  LDG.E.CONSTANT R6, desc[UR6][R6.64] ;  /* 0x0000000606067981 */ /* 0x000f62000c1e9900 */
[----:B------:R-:W-:Y:S01]  /*0610*/  IADD3 R19, PT, PT, R19, 0x4, RZ ;  /* 0x0000000413137810 */ /* 0x000fe20007ffe0ff */
[----:B--2---:R-:W-:-:S04]  /*0620*/  IMAD R12, R12, R8, R25 ;  /* 0x000000080c0c7224 */ /* 0x004fc800078e0219 */
[----:B---3--:R-:W-:-:S04]  /*0630*/  IMAD R12, R21, R10, R12 ;  /* 0x0000000a150c7224 */ /* 0x008fc800078e020c */
[----:B----4-:R-:W-:-:S04]  /*0640*/  IMAD R12, R23, R16, R12 ;  /* 0x00000010170c7224 */ /* 0x010fc800078e020c */
[----:B-----5:R-:W-:-:S07]  /*0650*/  IMAD R25, R27, R6, R12 ;  /* 0x000000061b197224 */ /* 0x020fce00078e020c */
.L_x_12:
[----:B------:R-:W-:Y:S05]  /*0660*/  @!P1 BRA `(.L_x_9) ;  /* 0x0000000000689947 */ /* 0x000fea0003800000 */
[----:B------:R-:W0:Y:S01]  /*0670*/  LDC.64 R8, c[0x0][0x388] ;  /* 0x0000e200ff087b82 */ /* 0x000e220000000a00 */
[----:B------:R-:W-:Y:S02]  /*0680*/  ISETP.NE.AND P0, PT, R13, 0x1, PT ;  /* 0x000000010d00780c */ /* 0x000fe40003f05270 */
[----:B------:R-:W-:-:S04]  /*0690*/  LOP3.LUT R17, R17, 0x1, RZ, 0xc0, !PT ;  /* 0x0000000111117812 */ /* 0x000fc800078ec0ff */
[----:B------:R-:W-:Y:S01]  /*06a0*/  ISETP.NE.U32.AND P1, PT, R17, 0x1, PT ;  /* 0x000000011100780c */ /* 0x000fe20003f25070 */
[----:B------:R-:W1:Y:S06]  /*06b0*/  LDC.64 R6, c[0x0][0x380] ;  /* 0x0000e000ff067b82 */ /* 0x000e6c0000000a00 */
[C---:B------:R-:W-:Y:S01]  /*06c0*/  @P0 IMAD R13, R19.reuse, R15, R0 ;  /* 0x0000000f130d0224 */ /* 0x040fe200078e0200 */
[----:B------:R-:W-:Y:S01]  /*06d0*/  @P0 IADD3 R11, PT, PT, R18, R19, RZ ;  /* 0x00000013120b0210 */ /* 0x000fe20007ffe0ff */
[----:B------:R-:W2:Y:S01]  /*06e0*/  LDC.64 R4, c[0x0][0x380] ;  /* 0x0000e000ff047b82 */ /* 0x000ea20000000a00 */
[----:B------:R-:W-:-:S07]  /*06f0*/  @P0 IADD3 R19, PT, PT, R19, 0x2, RZ ;  /* 0x0000000213130810 */ /* 0x000fce0007ffe0ff */
[----:B------:R-:W3:Y:S01]  /*0700*/  LDC.64 R2, c[0x0][0x388] ;  /* 0x0000e200ff027b82 */ /* 0x000ee20000000a00 */
[----:B0-----:R-:W-:Y:S01]  /*0710*/  @P0 IMAD.WIDE R8, R13, 0x4, R8 ;  /* 0x000000040d080825 */ /* 0x001fe200078e0208 */
[----:B------:R-:W-:-:S03]  /*0720*/  @!P1 IADD3 R13, PT, PT, R18, R19, RZ ;  /* 0x00000013120d9210 */ /* 0x000fc60007ffe0ff */
[----:B------:R-:W-:Y:S01]  /*0730*/  @!P1 IMAD R19, R19, R15, R0 ;  /* 0x0000000f13139224 */ /* 0x000fe200078e0200 */
[----:B------:R-:W4:Y:S01]  /*0740*/  @P0 LDG.E.CONSTANT R16, desc[UR6][R8.64] ;  /* 0x0000000608100981 */ /* 0x000f22000c1e9900 */
[----:B-1----:R-:W-:-:S04]  /*0750*/  @P0 IMAD.WIDE R6, R11, 0x4, R6 ;  /* 0x000000040b060825 */ /* 0x002fc800078e0206 */
[----:B------:R-:W-:Y:S01]  /*0760*/  @P0 IMAD.WIDE R10, R15, 0x4, R8 ;  /* 0x000000040f0a0825 */ /* 0x000fe200078e0208 */
[----:B------:R-:W4:Y:S03]  /*0770*/  @P0 LDG.E.CONSTANT R12, desc[UR6][R6.64] ;  /* 0x00000006060c0981 */ /* 0x000f26000c1e9900 */
[----:B--2---:R-:W-:Y:S01]  /*0780*/  @!P1 IMAD.WIDE R4, R13, 0x4, R4 ;  /* 0x000000040d049825 */ /* 0x004fe200078e0204 */
[----:B------:R-:W2:Y:S04]  /*0790*/  @P0 LDG.E.CONSTANT R17, desc[UR6][R6.64+0x4] ;  /* 0x0000040606110981 */ /* 0x000ea8000c1e9900 */
[----:B------:R-:W2:Y:S01]  /*07a0*/  @P0 LDG.E.CONSTANT R10, desc[UR6][R10.64] ;  /* 0x000000060a0a0981 */ /* 0x000ea2000c1e9900 */
[----:B---3--:R-:W-:-:S03]  /*07b0*/  @!P1 IMAD.WIDE R2, R19, 0x4, R2 ;  /* 0x0000000413029825 */ /* 0x008fc600078e0202 */
[----:B------:R-:W3:Y:S04]  /*07c0*/  @!P1 LDG.E.CONSTANT R4, desc[UR6][R4.64] ;  /* 0x0000000604049981 */ /* 0x000ee8000c1e9900 */
[----:B------:R-:W3:Y:S01]  /*07d0*/  @!P1 LDG.E.CONSTANT R2, desc[UR6][R2.64] ;  /* 0x0000000602029981 */ /* 0x000ee2000c1e9900 */
[----:B----4-:R-:W-:-:S04]  /*07e0*/  @P0 IMAD R12, R12, R16, R25 ;  /* 0x000000100c0c0224 */ /* 0x010fc800078e0219 */
[----:B--2---:R-:W-:-:S04]  /*07f0*/  @P0 IMAD R25, R17, R10, R12 ;  /* 0x0000000a11190224 */ /* 0x004fc800078e020c */
[----:B---3--:R-:W-:-:S07]  /*0800*/  @!P1 IMAD R25, R4, R2, R25 ;  /* 0x0000000204199224 */ /* 0x008fce00078e0219 */
.L_x_9:
[----:B------:R-:W0:Y:S01]  /*0810*/  LDC.64 R2, c[0x0][0x390] ;  /* 0x0000e400ff027b82 */ /* 0x000e220000000a00 */
[----:B------:R-:W-:-:S04]  /*0820*/  IMAD R15, R14, R15, R0 ;  /* 0x0000000f0e0f7224 */ /* 0x000fc800078e0200 */
[----:B0-----:R-:W-:-:S05]  /*0830*/  IMAD.WIDE R2, R15, 0x4, R2 ;  /* 0x000000040f027825 */ /* 0x001fca00078e0202 */
[----:B------:R-:W-:Y:S01]  /*0840*/  STG.E desc[UR6][R2.64], R25 ;  /* 0x0000001902007986 */ /* 0x000fe2000c101906 */
[----:B------:R-:W-:Y:S05]  /*0850*/  EXIT ;  /* 0x000000000000794d */ /* 0x000fea0003800000 */
.L_x_13:
        /* <DEDUP_REMOVED lines=10> */
.L_x_18:


//--------------------- .nv.shared.reserved.0     --------------------------
	.section	.nv.shared.reserved.0,"aw",@nobits
	.weak		__nv_reservedSMEM_offset_0_alias
	.size		__nv_reservedSMEM_offset_0_alias, 0, 64
	.other		__nv_reservedSMEM_offset_0_alias,@"STO_CUDA_RESERVED_SHARED STV_DEFAULT"
__nv_reservedSMEM_offset_0_alias:
	.zero		0
	.zero		64


//--------------------- .nv.global                --------------------------
	.section	.nv.global,"aw",@nobits
.nv.global:
	.type		_ZN34_INTERNAL_99b0a8c3_4_k_cu_870102976thrust24THRUST_300001_SM_1000_NS3seqE,@object
	.size		_ZN34_INTERNAL_99b0a8c3_4_k_cu_870102976thrust24THRUST_300001_SM_1000_NS3seqE,(_ZN34_INTERNAL_99b0a8c3_4_k_cu_870102974cuda3std3__48in_placeE - _ZN34_INTERNAL_99b0a8c3_4_k_cu_870102976thrust24THRUST_300001_SM_1000_NS3seqE)
_ZN34_INTERNAL_99b0a8c3_4_k_cu_870102976thrust24THRUST_300001_SM_1000_NS3seqE:
	.zero		1
	.type		_ZN34_INTERNAL_99b0a8c3_4_k_cu_870102974cuda3std3__48in_placeE,@object
	.size		_ZN34_INTERNAL_99b0a8c3_4_k_cu_870102974cuda3std3__48in_placeE,(_ZN34_INTERNAL_99b0a8c3_4_k_cu_870102974cuda3std6ranges3__45__cpo4sizeE - _ZN34_INTERNAL_99b0a8c3_4_k_cu_870102974cuda3std3__48in_placeE)
_ZN34_INTERNAL_99b0a8c3_4_k_cu_870102974cuda3std3__48in_placeE:
	.zero		1
	.type		_ZN34_INTERNAL_99b0a8c3_4_k_cu_870102974cuda3std6ranges3__45__cpo4sizeE,@object
	.size		_ZN34_INTERNAL_99b0a8c3_4_k_cu_870102974cuda3std6ranges3__45__cpo4sizeE,(_ZN34_INTERNAL_99b0a8c3_4_k_cu_870102976thrust24THRUST_300001_SM_1000_NS12placeholders2_3E - _ZN34_INTERNAL_99b0a8c3_4_k_cu_870102974cuda3std6ranges3__45__cpo4sizeE)
_ZN34_INTERNAL_99b0a8c3_4_k_cu_870102974cuda3std6ranges3__45__cpo4sizeE:
	.zero		1
	.type		_ZN34_INTERNAL_99b0a8c3_4_k_cu_870102976thrust24THRUST_300001_SM_1000_NS12placeholders2_3E,@object
	.size		_ZN34_INTERNAL_99b0a8c3_4_k_cu_870102976thrust24THRUST_300001_SM_1000_NS12placeholders2_3E,(_ZN34_INTERNAL_99b0a8c3_4_k_cu_870102974cuda3std3__45__cpo6cbeginE - _ZN34_INTERNAL_99b0a8c3_4_k_cu_870102976thrust24THRUST_300001_SM_1000_NS12placeholders2_3E)
_ZN34_INTERNAL_99b0a8c3_4_k_cu_870102976thrust24THRUST_300001_SM_1000_NS12placeholders2_3E:
	.zero		1
	.type		_ZN34_INTERNAL_99b0a8c3_4_k_cu_870102974cuda3std3__45__cpo6cbeginE,@object
	.size		_ZN34_INTERNAL_99b0a8c3_4_k_cu_870102974cuda3std3__45__cpo6cbeginE,(_ZN34_INTERNAL_99b0a8c3_4_k_cu_870102974cuda3std6ranges3__45__cpo6cbeginE - _ZN34_INTERNAL_99b0a8c3_4_k_cu_870102974cuda3std3__45__cpo6cbeginE)
_ZN34_INTERNAL_99b0a8c3_4_k_cu_870102974cuda3std3__45__cpo6cbeginE:
	.zero		1
	.type		_ZN34_INTERNAL_99b0a8c3_4_k_cu_870102974cuda3std6ranges3__45__cpo6cbeginE,@object
	.size		_ZN34_INTERNAL_99b0a8c3_4_k_cu_870102974cuda3std6ranges3__45__cpo6cbeginE,(_ZN34_INTERNAL_99b0a8c3_4_k_cu_870102976thrust24THRUST_300001_SM_1000_NS12placeholders2_7E - _ZN34_INTERNAL_99b0a8c3_4_k_cu_870102974cuda3std6ranges3__45__cpo6cbeginE)
_ZN34_INTERNAL_99b0a8c3_4_k_cu_870102974cuda3std6ranges3__45__cpo6cbeginE:
	.zero		1
	.type		_ZN34_INTERNAL_99b0a8c3_4_k_cu_870102976thrust24THRUST_300001_SM_1000_NS12placeholders2_7E,@object
	.size		_ZN34_INTERNAL_99b0a8c3_4_k_cu_870102976thrust24THRUST_300001_SM_1000_NS12placeholders2_7E,(_ZN34_INTERNAL_99b0a8c3_4_k_cu_870102974cuda3std3__45__cpo7crbeginE - _ZN34_INTERNAL_99b0a8c3_4_k_cu_870102976thrust24THRUST_300001_SM_1000_NS12placeholders2_7E)
_ZN34_INTERNAL_99b0a8c3_4_k_cu_870102976thrust24THRUST_300001_SM_1000_NS12placeholders2_7E:
	.zero		1
	.type		_ZN34_INTERNAL_99b0a8c3_4_k_cu_870102974cuda3std3__45__cpo7crbeginE,@object
	.size		_ZN34_INTERNAL_99b0a8c3_4_k_cu_870102974cuda3std3__45__cpo7crbeginE,(_ZN34_INTERNAL_99b0a8c3_4_k_cu_870102974cuda3std6ranges3__45__cpo4nextE - _ZN34_INTERNAL_99b0a8c3_4_k_cu_870102974cuda3std3__45__cpo7crbeginE)
_ZN34_INTERNAL_99b0a8c3_4_k_cu_870102974cuda3std3__45__cpo7crbeginE:
	.zero		1
	.type		_ZN34_INTERNAL_99b0a8c3_4_k_cu_870102974cuda3std6ranges3__45__cpo4nextE,@object
	.size		_ZN34_INTERNAL_99b0a8c3_4_k_cu_870102974cuda3std6ranges3__45__cpo4nextE,(_ZN34_INTERNAL_99b0a8c3_4_k_cu_870102974cuda3std6ranges3__45__cpo4swapE - _ZN34_INTERNAL_99b0a8c3_4_k_cu_870102974cuda3std6ranges3__45__cpo4nextE)
_ZN34_INTERNAL_99b0a8c3_4_k_cu_870102974cuda3std6ranges3__45__cpo4nextE:
	.zero		1
	.type		_ZN34_INTERNAL_99b0a8c3_4_k_cu_870102974cuda3std6ranges3__45__cpo4swapE,@object
	.size		_ZN34_INTERNAL_99b0a8c3_4_k_cu_870102974cuda3std6ranges3__45__cpo4swapE,(_ZN34_INTERNAL_99b0a8c3_4_k_cu_870102976thrust24THRUST_300001_SM_1000_NS8cuda_cub10par_nosyncE - _ZN34_INTERNAL_99b0a8c3_4_k_cu_870102974cuda3std6ranges3__45__cpo4swapE)
_ZN34_INTERNAL_99b0a8c3_4_k_cu_870102974cuda3std6ranges3__45__cpo4swapE:
	.zero		1
	.type		_ZN34_INTERNAL_99b0a8c3_4_k_cu_870102976thrust24THRUST_300001_SM_1000_NS8cuda_cub10par_nosyncE,@object
	.size		_ZN34_INTERNAL_99b0a8c3_4_k_cu_870102976thrust24THRUST_300001_SM_1000_NS8cuda_cub10par_nosyncE,(_ZN34_INTERNAL_99b0a8c3_4_k_cu_870102976thrust24THRUST_300001_SM_1000_NS12placeholders2_9E - _ZN34_INTERNAL_99b0a8c3_4_k_cu_870102976thrust24THRUST_300001_SM_1000_NS8cuda_cub10par_nosyncE)
_ZN34_INTERNAL_99b0a8c3_4_k_cu_870102976thrust24THRUST_300001_SM_1000_NS8cuda_cub10par_nosyncE:
	.zero		1
	.type		_ZN34_INTERNAL_99b0a8c3_4_k_cu_870102976thrust24THRUST_300001_SM_1000_NS12placeholders2_9E,@object
	.size		_ZN34_INTERNAL_99b0a8c3_4_k_cu_870102976thrust24THRUST_300001_SM_1000_NS12placeholders2_9E,(_ZN34_INTERNAL_99b0a8c3_4_k_cu_870102974cuda3std3__436_GLOBAL__N__99b0a8c3_4_k_cu_870102976ignoreE - _ZN34_INTERNAL_99b0a8c3_4_k_cu_870102976thrust24THRUST_300001_SM_1000_NS12placeholders2_9E)
_ZN34_INTERNAL_99b0a8c3_4_k_cu_870102976thrust24THRUST_300001_SM_1000_NS12placeholders2_9E:
	.zero		1
	.type		_ZN34_INTERNAL_99b0a8c3_4_k_cu_870102974cuda3std3__436_GLOBAL__N__99b0a8c3_4_k_cu_870102976ignoreE,@object
	.size		_ZN34_INTERNAL_99b0a8c3_4_k_cu_870102974cuda3std3__436_GLOBAL__N__99b0a8c3_4_k_cu_870102976ignoreE,(_ZN34_INTERNAL_99b0a8c3_4_k_cu_870102974cuda3std6ranges3__45__cpo4dataE - _ZN34_INTERNAL_99b0a8c3_4_k_cu_870102974cuda3std3__436_GLOBAL__N__99b0a8c3_4_k_cu_870102976ignoreE)
_ZN34_INTERNAL_99b0a8c3_4_k_cu_870102974cuda3std3__436_GLOBAL__N__99b0a8c3_4_k_cu_870102976ignoreE:
	.zero		1
	.type		_ZN34_INTERNAL_99b0a8c3_4_k_cu_870102974cuda3std6ranges3__45__cpo4dataE,@object
	.size		_ZN34_INTERNAL_99b0a8c3_4_k_cu_870102974cuda3std6ranges3__45__cpo4dataE,(_ZN34_INTERNAL_99b0a8c3_4_k_cu_870102976thrust24THRUST_300001_SM_1000_NS12placeholders2_1E - _ZN34_INTERNAL_99b0a8c3_4_k_cu_870102974cuda3std6ranges3__45__cpo4dataE)
_ZN34_INTERNAL_99b0a8c3_4_k_cu_870102974cuda3std6ranges3__45__cpo4dataE:
	.zero		1
	.type		_ZN34_INTERNAL_99b0a8c3_4_k_cu_870102976thrust24THRUST_300001_SM_1000_NS12placeholders2_1E,@object
	.size		_ZN34_INTERNAL_99b0a8c3_4_k_cu_870102976thrust24THRUST_300001_SM_1000_NS12placeholders2_1E,(_ZN34_INTERNAL_99b0a8c3_4_k_cu_870102974cuda3std3__45__cpo5beginE - _ZN34_INTERNAL_99b0a8c3_4_k_cu_870102976thrust24THRUST_300001_SM_1000_NS12placeholders2_1E)
_ZN34_INTERNAL_99b0a8c3_4_k_cu_870102976thrust24THRUST_300001_SM_1000_NS12placeholders2_1E:
	.zero		1
	.type		_ZN34_INTERNAL_99b0a8c3_4_k_cu_870102974cuda3std3__45__cpo5beginE,@object
	.size		_ZN34_INTERNAL_99b0a8c3_4_k_cu_870102974cuda3std3__45__cpo5beginE,(_ZN34_INTERNAL_99b0a8c3_4_k_cu_870102974cuda3std6ranges3__45__cpo5beginE - _ZN34_INTERNAL_99b0a8c3_4_k_cu_870102974cuda3std3__45__cpo5beginE)
_ZN34_INTERNAL_99b0a8c3_4_k_cu_870102974cuda3std3__45__cpo5beginE:
	.zero		1
	.type		_ZN34_INTERNAL_99b0a8c3_4_k_cu_870102974cuda3std6ranges3__45__cpo5beginE,@object
	.size		_ZN34_INTERNAL_99b0a8c3_4_k_cu_870102974cuda3std6ranges3__45__cpo5beginE,(_ZN34_INTERNAL_99b0a8c3_4_k_cu_870102976thrust24THRUST_300001_SM_1000_NS12placeholders2_5E - _ZN34_INTERNAL_99b0a8c3_4_k_cu_870102974cuda3std6ranges3__45__cpo5beginE)
_ZN34_INTERNAL_99b0a8c3_4_k_cu_870102974cuda3std6ranges3__45__cpo5beginE:
	.zero		1
	.type		_ZN34_INTERNAL_99b0a8c3_4_k_cu_870102976thrust24THRUST_300001_SM_1000_NS12placeholders2_5E,@object
	.size		_ZN34_INTERNAL_99b0a8c3_4_k_cu_870102976thrust24THRUST_300001_SM_1000_NS12placeholders2_5E,(_ZN34_INTERNAL_99b0a8c3_4_k_cu_870102974cuda3std3__45__cpo6rbeginE - _ZN34_INTERNAL_99b0a8c3_4_k_cu_870102976thrust24THRUST_300001_SM_1000_NS12placeholders2_5E)
_ZN34_INTERNAL_99b0a8c3_4_k_cu_870102976thrust24THRUST_300001_SM_1000_NS12placeholders2_5E:
	.zero		1
	.type		_ZN34_INTERNAL_99b0a8c3_4_k_cu_870102974cuda3std3__45__cpo6rbeginE,@object
	.size		_ZN34_INTERNAL_99b0a8c3_4_k_cu_870102974cuda3std3__45__cpo6rbeginE,(_ZN34_INTERNAL_99b0a8c3_4_k_cu_870102974cuda3std6ranges3__45__cpo7advanceE - _ZN34_INTERNAL_99b0a8c3_4_k_cu_870102974cuda3std3__45__cpo6rbeginE)
_ZN34_INTERNAL_99b0a8c3_4_k_cu_870102974cuda3std3__45__cpo6rbeginE:
	.zero		1
	.type		_ZN34_INTERNAL_99b0a8c3_4_k_cu_870102974cuda3std6ranges3__45__cpo7advanceE,@object
	.size		_ZN34_INTERNAL_99b0a8c3_4_k_cu_870102974cuda3std6ranges3__45__cpo7advanceE,(_ZN34_INTERNAL_99b0a8c3_4_k_cu_870102974cuda3std3__47nulloptE - _ZN34_INTERNAL_99b0a8c3_4_k_cu_870102974cuda3std6ranges3__45__cpo7advanceE)
_ZN34_INTERNAL_99b0a8c3_4_k_cu_870102974cuda3std6ranges3__45__cpo7advanceE:
	.zero		1
	.type		_ZN34_INTERNAL_99b0a8c3_4_k_cu_870102974cuda3std3__47nulloptE,@object
	.size		_ZN34_INTERNAL_99b0a8c3_4_k_cu_870102974cuda3std3__47nulloptE,(_ZN34_INTERNAL_99b0a8c3_4_k_cu_870102974cuda3std6ranges3__45__cpo8distanceE - _ZN34_INTERNAL_99b0a8c3_4_k_cu_870102974cuda3std3__47nulloptE)
_ZN34_INTERNAL_99b0a8c3_4_k_cu_870102974cuda3std3__47nulloptE:
	.zero		1
	.type		_ZN34_INTERNAL_99b0a8c3_4_k_cu_870102974cuda3std6ranges3__45__cpo8distanceE,@object
	.size		_ZN34_INTERNAL_99b0a8c3_4_k_cu_870102974cuda3std6ranges3__45__cpo8distanceE,(_ZN34_INTERNAL_99b0a8c3_4_k_cu_870102976thrust24THRUST_300001_SM_1000_NS12placeholders3_10E - _ZN34_INTERNAL_99b0a8c3_4_k_cu_870102974cuda3std6ranges3__45__cpo8distanceE)
_ZN34_INTERNAL_99b0a8c3_4_k_cu_870102974cuda3std6ranges3__45__cpo8distanceE:
	.zero		1
	.type		_ZN34_INTERNAL_99b0a8c3_4_k_cu_870102976thrust24THRUST_300001_SM_1000_NS12placeholders3_10E,@object
	.size		_ZN34_INTERNAL_99b0a8c3_4_k_cu_870102976thrust24THRUST_300001_SM_1000_NS12placeholders3_10E,(_ZN34_INTERNAL_99b0a8c3_4_k_cu_870102974cuda3std3__419piecewise_constructE - _ZN34_INTERNAL_99b0a8c3_4_k_cu_870102976thrust24THRUST_300001_SM_1000_NS12placeholders3_10E)
_ZN34_INTERNAL_99b0a8c3_4_k_cu_870102976thrust24THRUST_300001_SM_1000_NS12placeholders3_10E:
	.zero		1
	.type		_ZN34_INTERNAL_99b0a8c3_4_k_cu_870102974cuda3std3__419piecewise_constructE,@object
	.size		_ZN34_INTERNAL_99b0a8c3_4_k_cu_870102974cuda3std3__419piecewise_constructE,(_ZN34_INTERNAL_99b0a8c3_4_k_cu_870102974cuda3std6ranges3__45__cpo5cdataE - _ZN34_INTERNAL_99b0a8c3_4_k_cu_870102974cuda3std3__419piecewise_constructE)
_ZN34_INTERNAL_99b0a8c3_4_k_cu_870102974cuda3std3__419piecewise_constructE:
	.zero		1
	.type		_ZN34_INTERNAL_99b0a8c3_4_k_cu_870102974cuda3std6ranges3__45__cpo5cdataE,@object
	.size		_ZN34_INTERNAL_99b0a8c3_4_k_cu_870102974cuda3std6ranges3__45__cpo5cdataE,(_ZN34_INTERNAL_99b0a8c3_4_k_cu_870102976thrust24THRUST_300001_SM_1000_NS12placeholders2_2E - _ZN34_INTERNAL_99b0a8c3_4_k_cu_870102974cuda3std6ranges3__45__cpo5cdataE)
_ZN34_INTERNAL_99b0a8c3_4_k_cu_870102974cuda3std6ranges3__45__cpo5cdataE:
	.zero		1
	.type		_ZN34_INTERNAL_99b0a8c3_4_k_cu_870102976thrust24THRUST_300001_SM_1000_NS12placeholders2_2E,@object
	.size		_ZN34_INTERNAL_99b0a8c3_4_k_cu_870102976thrust24THRUST_300001_SM_1000_NS12placeholders2_2E,(_ZN34_INTERNAL_99b0a8c3_4_k_cu_870102974cuda3std3__45__cpo3endE - _ZN34_INTERNAL_99b0a8c3_4_k_cu_870102976thrust24THRUST_300001_SM_1000_NS12placeholders2_2E)
_ZN34_INTERNAL_99b0a8c3_4_k_cu_870102976thrust24THRUST_300001_SM_1000_NS12placeholders2_2E:
	.zero		1
	.type		_ZN34_INTERNAL_99b0a8c3_4_k_cu_870102974cuda3std3__45__cpo3endE,@object
	.size		_ZN34_INTERNAL_99b0a8c3_4_k_cu_870102974cuda3std3__45__cpo3endE,(_ZN34_INTERNAL_99b0a8c3_4_k_cu_870102974cuda3std6ranges3__45__cpo3endE - _ZN34_INTERNAL_99b0a8c3_4_k_cu_870102974cuda3std3__45__cpo3endE)
_ZN34_INTERNAL_99b0a8c3_4_k_cu_870102974cuda3std3__45__cpo3endE:
	.zero		1
	.type		_ZN34_INTERNAL_99b0a8c3_4_k_cu_870102974cuda3std6ranges3__45__cpo3endE,@object
	.size		_ZN34_INTERNAL_99b0a8c3_4_k_cu_870102974cuda3std6ranges3__45__cpo3endE,(_ZN34_INTERNAL_99b0a8c3_4_k_cu_870102976thrust24THRUST_300001_SM_1000_NS12placeholders2_6E - _ZN34_INTERNAL_99b0a8c3_4_k_cu_870102974cuda3std6ranges3__45__cpo3endE)
_ZN34_INTERNAL_99b0a8c3_4_k_cu_870102974cuda3std6ranges3__45__cpo3endE:
	.zero		1
	.type		_ZN34_INTERNAL_99b0a8c3_4_k_cu_870102976thrust24THRUST_300001_SM_1000_NS12placeholders2_6E,@object
	.size		_ZN34_INTERNAL_99b0a8c3_4_k_cu_870102976thrust24THRUST_300001_SM_1000_NS12placeholders2_6E,(_ZN34_INTERNAL_99b0a8c3_4_k_cu_870102974cuda3std3__45__cpo4rendE - _ZN34_INTERNAL_99b0a8c3_4_k_cu_870102976thrust24THRUST_300001_SM_1000_NS12placeholders2_6E)
_ZN34_INTERNAL_99b0a8c3_4_k_cu_870102976thrust24THRUST_300001_SM_1000_NS12placeholders2_6E:
	.zero		1
	.type		_ZN34_INTERNAL_99b0a8c3_4_k_cu_870102974cuda3std3__45__cpo4rendE,@object
	.size		_ZN34_INTERNAL_99b0a8c3_4_k_cu_870102974cuda3std3__45__cpo4rendE,(_ZN34_INTERNAL_99b0a8c3_4_k_cu_870102974cuda3std6ranges3__45__cpo9iter_swapE - _ZN34_INTERNAL_99b0a8c3_4_k_cu_870102974cuda3std3__45__cpo4rendE)
_ZN34_INTERNAL_99b0a8c3_4_k_cu_870102974cuda3std3__45__cpo4rendE:
	.zero		1
	.type		_ZN34_INTERNAL_99b0a8c3_4_k_cu_870102974cuda3std6ranges3__45__cpo9iter_swapE,@object
	.size		_ZN34_INTERNAL_99b0a8c3_4_k_cu_870102974cuda3std6ranges3__45__cpo9iter_swapE,(_ZN34_INTERNAL_99b0a8c3_4_k_cu_870102974cuda3std3__48unexpectE - _ZN34_INTERNAL_99b0a8c3_4_k_cu_870102974cuda3std6ranges3__45__cpo9iter_swapE)
_ZN34_INTERNAL_99b0a8c3_4_k_cu_870102974cuda3std6ranges3__45__cpo9iter_swapE:
	.zero		1
	.type		_ZN34_INTERNAL_99b0a8c3_4_k_cu_870102974cuda3std3__48unexpectE,@object
	.size		_ZN34_INTERNAL_99b0a8c3_4_k_cu_870102974cuda3std3__48unexpectE,(_ZN34_INTERNAL_99b0a8c3_4_k_cu_870102976thrust24THRUST_300001_SM_1000_NS8cuda_cub3parE - _ZN34_INTERNAL_99b0a8c3_4_k_cu_870102974cuda3std3__48unexpectE)
_ZN34_INTERNAL_99b0a8c3_4_k_cu_870102974cuda3std3__48unexpectE:
	.zero		1
	.type		_ZN34_INTERNAL_99b0a8c3_4_k_cu_870102976thrust24THRUST_300001_SM_1000_NS8cuda_cub3parE,@object
	.size		_ZN34_INTERNAL_99b0a8c3_4_k_cu_870102976thrust24THRUST_300001_SM_1000_NS8cuda_cub3parE,(_ZN34_INTERNAL_99b0a8c3_4_k_cu_870102976thrust24THRUST_300001_SM_1000_NS12placeholders2_4E - _ZN34_INTERNAL_99b0a8c3_4_k_cu_870102976thrust24THRUST_300001_SM_1000_NS8cuda_cub3parE)
_ZN34_INTERNAL_99b0a8c3_4_k_cu_870102976thrust24THRUST_300001_SM_1000_NS8cuda_cub3parE:
	.zero		1
	.type		_ZN34_INTERNAL_99b0a8c3_4_k_cu_870102976thrust24THRUST_300001_SM_1000_NS12placeholders2_4E,@object
	.size		_ZN34_INTERNAL_99b0a8c3_4_k_cu_870102976thrust24THRUST_300001_SM_1000_NS12placeholders2_4E,(_ZN34_INTERNAL_99b0a8c3_4_k_cu_870102974cuda3std3__45__cpo4cendE - _ZN34_INTERNAL_99b0a8c3_4_k_cu_870102976thrust24THRUST_300001_SM_1000_NS12placeholders2_4E)
_ZN34_INTERNAL_99b0a8c3_4_k_cu_870102976thrust24THRUST_300001_SM_1000_NS12placeholders2_4E:
	.zero		1
	.type		_ZN34_INTERNAL_99b0a8c3_4_k_cu_870102974cuda3std3__45__cpo4cendE,@object
	.size		_ZN34_INTERNAL_99b0a8c3_4_k_cu_870102974cuda3std3__45__cpo4cendE,(_ZN34_INTERNAL_99b0a8c3_4_k_cu_870102974cuda3std6ranges3__45__cpo4cendE - _ZN34_INTERNAL_99b0a8c3_4_k_cu_870102974cuda3std3__45__cpo4cendE)
_ZN34_INTERNAL_99b0a8c3_4_k_cu_870102974cuda3std3__45__cpo4cendE:
	.zero		1
	.type		_ZN34_INTERNAL_99b0a8c3_4_k_cu_870102974cuda3std6ranges3__45__cpo4cendE,@object
	.size		_ZN34_INTERNAL_99b0a8c3_4_k_cu_870102974cuda3std6ranges3__45__cpo4cendE,(_ZN34_INTERNAL_99b0a8c3_4_k_cu_870102974cuda3std3__420unreachable_sentinelE - _ZN34_INTERNAL_99b0a8c3_4_k_cu_870102974cuda3std6ranges3__45__cpo4cendE)
_ZN34_INTERNAL_99b0a8c3_4_k_cu_870102974cuda3std6ranges3__45__cpo4cendE:
	.zero		1
	.type		_ZN34_INTERNAL_99b0a8c3_4_k_cu_870102974cuda3std3__420unreachable_sentinelE,@object
	.size		_ZN34_INTERNAL_99b0a8c3_4_k_cu_870102974cuda3std3__420unreachable_sentinelE,(_ZN34_INTERNAL_99b0a8c3_4_k_cu_870102974cuda3std6ranges3__45__cpo5ssizeE - _ZN34_INTERNAL_99b0a8c3_4_k_cu_870102974cuda3std3__420unreachable_sentinelE)
_ZN34_INTERNAL_99b0a8c3_4_k_cu_870102974cuda3std3__420unreachable_sentinelE:
	.zero		1
	.type		_ZN34_INTERNAL_99b0a8c3_4_k_cu_870102974cuda3std6ranges3__45__cpo5ssizeE,@object
	.size		_ZN34_INTERNAL_99b0a8c3_4_k_cu_870102974cuda3std6ranges3__45__cpo5ssizeE,(_ZN34_INTERNAL_99b0a8c3_4_k_cu_870102976thrust24THRUST_300001_SM_1000_NS12placeholders2_8E - _ZN34_INTERNAL_99b0a8c3_4_k_cu_870102974cuda3std6ranges3__45__cpo5ssizeE)
_ZN34_INTERNAL_99b0a8c3_4_k_cu_870102974cuda3std6ranges3__45__cpo5ssizeE:
	.zero		1
	.type		_ZN34_INTERNAL_99b0a8c3_4_k_cu_870102976thrust24THRUST_300001_SM_1000_NS12placeholders2_8E,@object
	.size		_ZN34_INTERNAL_99b0a8c3_4_k_cu_870102976thrust24THRUST_300001_SM_1000_NS12placeholders2_8E,(_ZN34_INTERNAL_99b0a8c3_4_k_cu_870102974cuda3std3__45__cpo5crendE - _ZN34_INTERNAL_99b0a8c3_4_k_cu_870102976thrust24THRUST_300001_SM_1000_NS12placeholders2_8E)
_ZN34_INTERNAL_99b0a8c3_4_k_cu_870102976thrust24THRUST_300001_SM_1000_NS12placeholders2_8E:
	.zero		1
	.type		_ZN34_INTERNAL_99b0a8c3_4_k_cu_870102974cuda3std3__45__cpo5crendE,@object
	.size		_ZN34_INTERNAL_99b0a8c3_4_k_cu_870102974cuda3std3__45__cpo5crendE,(_ZN34_INTERNAL_99b0a8c3_4_k_cu_870102974cuda3std6ranges3__45__cpo4prevE - _ZN34_INTERNAL_99b0a8c3_4_k_cu_870102974cuda3std3__45__cpo5crendE)
_ZN34_INTERNAL_99b0a8c3_4_k_cu_870102974cuda3std3__45__cpo5crendE:
	.zero		1
	.type		_ZN34_INTERNAL_99b0a8c3_4_k_cu_870102974cuda3std6ranges3__45__cpo4prevE,@object
	.size		_ZN34_INTERNAL_99b0a8c3_4_k_cu_870102974cuda3std6ranges3__45__cpo4prevE,(_ZN34_INTERNAL_99b0a8c3_4_k_cu_870102974cuda3std6ranges3__45__cpo9iter_moveE - _ZN34_INTERNAL_99b0a8c3_4_k_cu_870102974cuda3std6ranges3__45__cpo4prevE)
_ZN34_INTERNAL_99b0a8c3_4_k_cu_870102974cuda3std6ranges3__45__cpo4prevE:
	.zero		1
	.type		_ZN34_INTERNAL_99b0a8c3_4_k_cu_870102974cuda3std6ranges3__45__cpo9iter_moveE,@object
	.size		_ZN34_INTERNAL_99b0a8c3_4_k_cu_870102974cuda3std6ranges3__45__cpo9iter_moveE,(_ZN34_INTERNAL_99b0a8c3_4_k_cu_870102976thrust24THRUST_300001_SM_1000_NS6system6detail10sequential3seqE - _ZN34_INTERNAL_99b0a8c3_4_k_cu_870102974cuda3std6ranges3__45__cpo9iter_moveE)
_ZN34_INTERNAL_99b0a8c3_4_k_cu_870102974cuda3std6ranges3__45__cpo9iter_moveE:
	.zero		1
	.type		_ZN34_INTERNAL_99b0a8c3_4_k_cu_870102976thrust24THRUST_300001_SM_1000_NS6system6detail10sequential3seqE,@object
	.size		_ZN34_INTERNAL_99b0a8c3_4_k_cu_870102976thrust24THRUST_300001_SM_1000_NS6system6detail10sequential3seqE,(.L_31 - _ZN34_INTERNAL_99b0a8c3_4_k_cu_870102976thrust24THRUST_300001_SM_1000_NS6system6detail10sequential3seqE)
_ZN34_INTERNAL_99b0a8c3_4_k_cu_870102976thrust24THRUST_300001_SM_1000_NS6system6detail10sequential3seqE:
	.zero		1
.L_31:


//--------------------- .nv.shared._Z12gemm_CUDA_v3IiEvPT_PKS0_S3_iii --------------------------
	.section	.nv.shared._Z12gemm_CUDA_v3IiEvPT_PKS0_S3_iii,"aw",@nobits
	.sectionflags	@""
	.align	4
.nv.shared._Z12gemm_CUDA_v3IiEvPT_PKS0_S3_iii:
	.zero		3072


//--------------------- .nv.shared._Z9gemm_CUDAIiEvPT_PKS0_S3_iii --------------------------
	.section	.nv.shared._Z9gemm_CUDAIiEvPT_PKS0_S3_iii,"aw",@nobits
	.sectionflags	@""
	.align	4
.nv.shared._Z9gemm_CUDAIiEvPT_PKS0_S3_iii:
	.zero		3072


//--------------------- .nv.constant0._ZN3cub18CUB_300001_SM_10006detail8for_each13static_kernelINS2_12policy_hub_t12policy_500_tEmN6thrust24THRUST_300001_SM_1000_NS8cuda_cub20__uninitialized_fill7functorINS7_10device_ptrIiEEiEEEEvT0_T1_ --------------------------
	.section	.nv.constant0._ZN3cub18CUB_300001_SM_10006detail8for_each13static_kernelINS2_12policy_hub_t12policy_500_tEmN6thrust24THRUST_300001_SM_1000_NS8cuda_cub20__uninitialized_fill7functorINS7_10device_ptrIiEEiEEEEvT0_T1_,"a",@progbits
	.sectionflags	@""
	.align	4
.nv.constant0._ZN3cub18CUB_300001_SM_10006detail8for_each13static_kernelINS2_12policy_hub_t12policy_500_tEmN6thrust24THRUST_300001_SM_1000_NS8cuda_cub20__uninitialized_fill7functorINS7_10device_ptrIiEEiEEEEvT0_T1_:
	.zero		920


//--------------------- .nv.constant0._ZN3cub18CUB_300001_SM_10006detail11EmptyKernelIvEEvv --------------------------
	.section	.nv.constant0._ZN3cub18CUB_300001_SM_10006detail11EmptyKernelIvEEvv,"a",@progbits
	.sectionflags	@""
	.align	4
.nv.constant0._ZN3cub18CUB_300001_SM_10006detail11EmptyKernelIvEEvv:
	.zero		896


//--------------------- .nv.constant0._Z12gemm_CUDA_v3IiEvPT_PKS0_S3_iii --------------------------
	.section	.nv.constant0._Z12gemm_CUDA_v3IiEvPT_PKS0_S3_iii,"a",@progbits
	.sectionflags	@""
	.align	4
.nv.constant0._Z12gemm_CUDA_v3IiEvPT_PKS0_S3_iii:
	.zero		932


//--------------------- .nv.constant0._Z9gemm_CUDAIiEvPT_PKS0_S3_iii --------------------------
	.section	.nv.constant0._Z9gemm_CUDAIiEvPT_PKS0_S3_iii,"a",@progbits
	.sectionflags	@""
	.align	4
.nv.constant0._Z9gemm_CUDAIiEvPT_PKS0_S3_iii:
	.zero		932


//--------------------- .nv.constant0._Z10gemm_naiveIiEvPKT_S2_PS0_iii --------------------------
	.section	.nv.constant0._Z10gemm_naiveIiEvPKT_S2_PS0_iii,"a",@progbits
	.sectionflags	@""
	.align	4
.nv.constant0._Z10gemm_naiveIiEvPKT_S2_PS0_iii:
	.zero		932


//--------------------- SYMBOLS --------------------------

	.type		.nv.reservedSmem.offset0,@object
	.size		.nv.reservedSmem.offset0,0x4
	.type		.nv.reservedSmem.cap,@object
	.size		.nv.reservedSmem.cap,0x4
